	.target	sm_90a

	.elftype	@"ET_EXEC"


//--------------------- .note.nv.tkinfo           --------------------------
	.section	.note.nv.tkinfo,"",@"SHT_NOTE"
	.sectionflags	@"SHF_NOTE_NV_TKINFO"
	.tkinfo
        /*0018*/ 	.word	0x00000002
        /*0030*/ 	.string	""
        /*0030*/ 	.string	"ptxas"
        /*0030*/ 	.string	"Cuda compilation tools, release 13.0, V13.0.88"
        /*0030*/ 	.string	"Build cuda_13.0.r13.0/compiler.36424714_0"
        /*0030*/ 	.string	"-arch sm_90a -m 64 "



//--------------------- .note.nv.cuinfo           --------------------------
	.section	.note.nv.cuinfo,"",@"SHT_NOTE"
	.sectionflags	@"SHF_NOTE_NV_CUINFO"
        /*0018*/ 	.short	0x0002
        /*001a*/ 	.short	0x005a
        /*001c*/ 	.short	0x0082
	.zero		2


//--------------------- .nv.info                  --------------------------
	.section	.nv.info,"",@"SHT_CUDA_INFO"
	.align	4


	//----- nvinfo : EIATTR_REGCOUNT
	.align		4
        /*0000*/ 	.byte	0x04, 0x2f
        /*0002*/ 	.short	(.L_15 - .L_14)
	.align		4
.L_14:
        /*0004*/ 	.word	index@(_ZN7cutlass13device_kernelINS_4gemm6kernel13GemmUniversalIN4cute5tupleIJiiiiEEENS1_10collective13CollectiveMmaINS1_34MainloopSm90TmaGmmaWarpSpecializedILi3ENS5_IJNS4_1CILi1EEESB_SB_EEENS1_35KernelTmaWarpSpecializedCooperativeEEENS5_IJNSA_ILi128EEENSA_ILi256EEENSA_ILi64EEEEEENS_10tfloat32_tENS5_IJlSB_lEEESJ_SK_NS4_8TiledMMAINS4_8MMA_AtomIJNS4_4SM904GMMA30MMA_64x256x8_F32TF32TF32_SS_TNILNSO_7ScaleInE1ELSQ_1EEEEEENS4_6LayoutINS5_IJNSA_ILi2EEESB_SB_EEENS5_IJSB_NSA_ILi0EEESW_EEEEENS5_IJNS4_10UnderscoreESZ_SZ_EEEEENS4_13SM90_TMA_LOADENS4_14ComposedLayoutINS4_7SwizzleILi3ELi4ELi3EEENS4_18smem_ptr_flag_bitsILi32EEENST_INS5_IJNSA_ILi8EEENSA_ILi32EEEEEENS5_IJS19_SB_EEEEEEEvNS4_8identityES12_S1D_vS1E_EENS_8epilogue10collective6detail29Sm90TmaWarpSpecializedAdapterINS1H_15DefaultEpilogueISJ_SK_SK_NS1G_6thread17LinearCombinationISJ_Li1EffLNS1L_9ScaleType4KindE0ELNS_15FloatRoundStyleE2ESJ_EENS1_15EpilogueDefaultEEEEEvvEEEEvNT_6ParamsE)
        /*0008*/ 	.word	0x000000a8


	//----- nvinfo : EIATTR_FRAME_SIZE
	.align		4
.L_15:
        /*000c*/ 	.byte	0x04, 0x11
        /*000e*/ 	.short	(.L_17 - .L_16)
	.align		4
.L_16:
        /*0010*/ 	.word	index@(_ZN7cutlass13device_kernelINS_4gemm6kernel13GemmUniversalIN4cute5tupleIJiiiiEEENS1_10collective13CollectiveMmaINS1_34MainloopSm90TmaGmmaWarpSpecializedILi3ENS5_IJNS4_1CILi1EEESB_SB_EEENS1_35KernelTmaWarpSpecializedCooperativeEEENS5_IJNSA_ILi128EEENSA_ILi256EEENSA_ILi64EEEEEENS_10tfloat32_tENS5_IJlSB_lEEESJ_SK_NS4_8TiledMMAINS4_8MMA_AtomIJNS4_4SM904GMMA30MMA_64x256x8_F32TF32TF32_SS_TNILNSO_7ScaleInE1ELSQ_1EEEEEENS4_6LayoutINS5_IJNSA_ILi2EEESB_SB_EEENS5_IJSB_NSA_ILi0EEESW_EEEEENS5_IJNS4_10UnderscoreESZ_SZ_EEEEENS4_13SM90_TMA_LOADENS4_14ComposedLayoutINS4_7SwizzleILi3ELi4ELi3EEENS4_18smem_ptr_flag_bitsILi32EEENST_INS5_IJNSA_ILi8EEENSA_ILi32EEEEEENS5_IJS19_SB_EEEEEEEvNS4_8identityES12_S1D_vS1E_EENS_8epilogue10collective6detail29Sm90TmaWarpSpecializedAdapterINS1H_15DefaultEpilogueISJ_SK_SK_NS1G_6thread17LinearCombinationISJ_Li1EffLNS1L_9ScaleType4KindE0ELNS_15FloatRoundStyleE2ESJ_EENS1_15EpilogueDefaultEEEEEvvEEEEvNT_6ParamsE)
        /*0014*/ 	.word	0x00000000


	//----- nvinfo : EIATTR_MIN_STACK_SIZE
	.align		4
.L_17:
        /*0018*/ 	.byte	0x04, 0x12
        /*001a*/ 	.short	(.L_19 - .L_18)
	.align		4
.L_18:
        /*001c*/ 	.word	index@(_ZN7cutlass13device_kernelINS_4gemm6kernel13GemmUniversalIN4cute5tupleIJiiiiEEENS1_10collective13CollectiveMmaINS1_34MainloopSm90TmaGmmaWarpSpecializedILi3ENS5_IJNS4_1CILi1EEESB_SB_EEENS1_35KernelTmaWarpSpecializedCooperativeEEENS5_IJNSA_ILi128EEENSA_ILi256EEENSA_ILi64EEEEEENS_10tfloat32_tENS5_IJlSB_lEEESJ_SK_NS4_8TiledMMAINS4_8MMA_AtomIJNS4_4SM904GMMA30MMA_64x256x8_F32TF32TF32_SS_TNILNSO_7ScaleInE1ELSQ_1EEEEEENS4_6LayoutINS5_IJNSA_ILi2EEESB_SB_EEENS5_IJSB_NSA_ILi0EEESW_EEEEENS5_IJNS4_10UnderscoreESZ_SZ_EEEEENS4_13SM90_TMA_LOADENS4_14ComposedLayoutINS4_7SwizzleILi3ELi4ELi3EEENS4_18smem_ptr_flag_bitsILi32EEENST_INS5_IJNSA_ILi8EEENSA_ILi32EEEEEENS5_IJS19_SB_EEEEEEEvNS4_8identityES12_S1D_vS1E_EENS_8epilogue10collective6detail29Sm90TmaWarpSpecializedAdapterINS1H_15DefaultEpilogueISJ_SK_SK_NS1G_6thread17LinearCombinationISJ_Li1EffLNS1L_9ScaleType4KindE0ELNS_15FloatRoundStyleE2ESJ_EENS1_15EpilogueDefaultEEEEEvvEEEEvNT_6ParamsE)
        /*0020*/ 	.word	0x00000000
.L_19:


//--------------------- .nv.compat                --------------------------
	.section	.nv.compat,"",@"SHT_CUDA_COMPAT_INFO"
	.align	4
        /*0000*/ 	.byte	0x02, 0x09, 0x01, 0x00, 0x02, 0x02, 0x04, 0x00, 0x02, 0x05, 0x05, 0x00, 0x03, 0x07, 0x01, 0x01
        /*0010*/ 	.byte	0x02, 0x03, 0x01, 0x00, 0x02, 0x06, 0x01, 0x00, 0x04, 0x0b, 0x08, 0x00, 0x00, 0x00, 0x00, 0x00
        /*0020*/ 	.byte	0x00, 0x00, 0x00, 0x00


//--------------------- .nv.info._ZN7cutlass13device_kernelINS_4gemm6kernel13GemmUniversalIN4cute5tupleIJiiiiEEENS1_10collective13CollectiveMmaINS1_34MainloopSm90TmaGmmaWarpSpecializedILi3ENS5_IJNS4_1CILi1EEESB_SB_EEENS1_35KernelTmaWarpSpecializedCooperativeEEENS5_IJNSA_ILi128EEENSA_ILi256EEENSA_ILi64EEEEEENS_10tfloat32_tENS5_IJlSB_lEEESJ_SK_NS4_8TiledMMAINS4_8MMA_AtomIJNS4_4SM904GMMA30MMA_64x256x8_F32TF32TF32_SS_TNILNSO_7ScaleInE1ELSQ_1EEEEEENS4_6LayoutINS5_IJNSA_ILi2EEESB_SB_EEENS5_IJSB_NSA_ILi0EEESW_EEEEENS5_IJNS4_10UnderscoreESZ_SZ_EEEEENS4_13SM90_TMA_LOADENS4_14ComposedLayoutINS4_7SwizzleILi3ELi4ELi3EEENS4_18smem_ptr_flag_bitsILi32EEENST_INS5_IJNSA_ILi8EEENSA_ILi32EEEEEENS5_IJS19_SB_EEEEEEEvNS4_8identityES12_S1D_vS1E_EENS_8epilogue10collective6detail29Sm90TmaWarpSpecializedAdapterINS1H_15DefaultEpilogueISJ_SK_SK_NS1G_6thread17LinearCombinationISJ_Li1EffLNS1L_9ScaleType4KindE0ELNS_15FloatRoundStyleE2ESJ_EENS1_15EpilogueDefaultEEEEEvvEEEEvNT_6ParamsE --------------------------
	.section	.nv.info._ZN7cutlass13device_kernelINS_4gemm6kernel13GemmUniversalIN4cute5tupleIJiiiiEEENS1_10collective13CollectiveMmaINS1_34MainloopSm90TmaGmmaWarpSpecializedILi3ENS5_IJNS4_1CILi1EEESB_SB_EEENS1_35KernelTmaWarpSpecializedCooperativeEEENS5_IJNSA_ILi128EEENSA_ILi256EEENSA_ILi64EEEEEENS_10tfloat32_tENS5_IJlSB_lEEESJ_SK_NS4_8TiledMMAINS4_8MMA_AtomIJNS4_4SM904GMMA30MMA_64x256x8_F32TF32TF32_SS_TNILNSO_7ScaleInE1ELSQ_1EEEEEENS4_6LayoutINS5_IJNSA_ILi2EEESB_SB_EEENS5_IJSB_NSA_ILi0EEESW_EEEEENS5_IJNS4_10UnderscoreESZ_SZ_EEEEENS4_13SM90_TMA_LOADENS4_14ComposedLayoutINS4_7SwizzleILi3ELi4ELi3EEENS4_18smem_ptr_flag_bitsILi32EEENST_INS5_IJNSA_ILi8EEENSA_ILi32EEEEEENS5_IJS19_SB_EEEEEEEvNS4_8identityES12_S1D_vS1E_EENS_8epilogue10collective6detail29Sm90TmaWarpSpecializedAdapterINS1H_15DefaultEpilogueISJ_SK_SK_NS1G_6thread17LinearCombinationISJ_Li1EffLNS1L_9ScaleType4KindE0ELNS_15FloatRoundStyleE2ESJ_EENS1_15EpilogueDefaultEEEEEvvEEEEvNT_6ParamsE,"",@"SHT_CUDA_INFO"
	.sectionflags	@""
	.align	4


	//----- nvinfo : EIATTR_CUDA_API_VERSION
	.align		4
        /*0000*/ 	.byte	0x04, 0x37
        /*0002*/ 	.short	(.L_21 - .L_20)
.L_20:
        /*0004*/ 	.word	0x00000082


	//----- nvinfo : EIATTR_KPARAM_INFO
	.align		4
.L_21:
        /*0008*/ 	.byte	0x04, 0x17
        /*000a*/ 	.short	(.L_23 - .L_22)
.L_22:
        /*000c*/ 	.word	0x00000000
        /*0010*/ 	.short	0x0000
        /*0012*/ 	.short	0x0070
        /*0014*/ 	.byte	0x00, 0xf0, 0x01, 0x10


	//----- nvinfo : EIATTR_SPARSE_MMA_MASK
	.align		4
.L_23:
        /*0018*/ 	.byte	0x03, 0x50
        /*001a*/ 	.short	0x0000


	//----- nvinfo : EIATTR_MAXREG_COUNT
	.align		4
        /*001c*/ 	.byte	0x03, 0x1b
        /*001e*/ 	.short	0x00a8


	//----- nvinfo : EIATTR_NUM_BARRIERS
	.align		4
        /*0020*/ 	.byte	0x02, 0x4c
        /*0022*/ 	.byte	0x01
	.zero		1


	//----- nvinfo : EIATTR_EXTERNS
	.align		4
        /*0024*/ 	.byte	0x04, 0x0f
        /*0026*/ 	.short	(.L_25 - .L_24)


	//   ....[0]....
	.align		4
.L_24:
        /*0028*/ 	.word	index@(__assertfail)


	//----- nvinfo : EIATTR_MERCURY_ISA_VERSION
	.align		4
.L_25:
        /*002c*/ 	.byte	0x03, 0x5f
        /*002e*/ 	.short	0x0101


	//----- nvinfo : EIATTR_INT_WARP_WIDE_INSTR_OFFSETS
	.align		4
        /*0030*/ 	.byte	0x04, 0x31
        /*0032*/ 	.short	(.L_27 - .L_26)


	//   ....[0]....
.L_26:
        /*0034*/ 	.word	0x00000390


	//   ....[1]....
        /*0038*/ 	.word	0x000003c0


	//   ....[2]....
        /*003c*/ 	.word	0x000004a0


	//----- nvinfo : EIATTR_COOP_GROUP_MASK_REGIDS
	.align		4
.L_27:
        /*0040*/ 	.byte	0x04, 0x29
        /*0042*/ 	.short	(.L_29 - .L_28)


	//   ....[0]....
.L_28:
        /*0044*/ 	.word	0xffffffff


	//   ....[1]....
        /*0048*/ 	.word	0xffffffff


	//   ....[2]....
        /*004c*/ 	.word	0xffffffff


	//   ....[3]....
        /*0050*/ 	.word	0xffffffff


	//   ....[4]....
        /*0054*/ 	.word	0xffffffff


	//----- nvinfo : EIATTR_COOP_GROUP_INSTR_OFFSETS
	.align		4
.L_29:
        /*0058*/ 	.byte	0x04, 0x28
        /*005a*/ 	.short	(.L_31 - .L_30)


	//   ....[0]....
.L_30:
        /*005c*/ 	.word	0x00000060


	//   ....[1]....
        /*0060*/ 	.word	0x00000070


	//   ....[2]....
        /*0064*/ 	.word	0x00000130


	//   ....[3]....
        /*0068*/ 	.word	0x000002a0


	//   ....[4]....
        /*006c*/ 	.word	0x00000f50


	//----- nvinfo : EIATTR_REG_RECONFIG
	.align		4
.L_31:
        /*0070*/ 	.byte	0x01, 0x54
	.zero		2


	//----- nvinfo : EIATTR_SYSCALL_OFFSETS
	.align		4
        /*0074*/ 	.byte	0x04, 0x46
        /*0076*/ 	.short	(.L_33 - .L_32)


	//   ....[0]....
.L_32:
        /*0078*/ 	.word	0x00001110


	//----- nvinfo : EIATTR_MBARRIER_INSTR_OFFSETS
	.align		4
.L_33:
        /*007c*/ 	.byte	0x04, 0x39
        /*007e*/ 	.short	(.L_35 - .L_34)


	//   ....[0]....
.L_34:
        /*0080*/ 	.word	0x00000230
        /*0084*/ 	.word	0x000000ff
        /*0088*/ 	.word	0x00000000
        /*008c*/ 	.short	0x0100
        /*008e*/ 	.byte	0x08
	.zero		1


	//   ....[1]....
        /*0090*/ 	.word	0x00000240
        /*0094*/ 	.word	0x000000ff
        /*0098*/ 	.word	0x00000018
        /*009c*/ 	.short	0x0100
        /*009e*/ 	.byte	0x08
	.zero		1


	//   ....[2]....
        /*00a0*/ 	.word	0x00000250
        /*00a4*/ 	.word	0x000000ff
        /*00a8*/ 	.word	0x00000008
        /*00ac*/ 	.short	0x0100
        /*00ae*/ 	.byte	0x08
	.zero		1


	//   ....[3]....
        /*00b0*/ 	.word	0x00000260
        /*00b4*/ 	.word	0x000000ff
        /*00b8*/ 	.word	0x00000020
        /*00bc*/ 	.short	0x0100
        /*00be*/ 	.byte	0x08
	.zero		1


	//   ....[4]....
        /*00c0*/ 	.word	0x00000270
        /*00c4*/ 	.word	0x000000ff
        /*00c8*/ 	.word	0x00000010
        /*00cc*/ 	.short	0x0100
        /*00ce*/ 	.byte	0x08
	.zero		1


	//   ....[5]....
        /*00d0*/ 	.word	0x00000280
        /*00d4*/ 	.word	0x000000ff
        /*00d8*/ 	.word	0x00000028
        /*00dc*/ 	.short	0x0100
        /*00de*/ 	.byte	0x08
	.zero		1


	//   ....[6]....
        /*00e0*/ 	.word	0x00000510
        /*00e4*/ 	.word	0x000000ff
        /*00e8*/ 	.word	0x00000040
        /*00ec*/ 	.short	0x0100
        /*00ee*/ 	.byte	0x06
	.zero		1


	//   ....[7]....
        /*00f0*/ 	.word	0x00000570
        /*00f4*/ 	.word	0x000000ff
        /*00f8*/ 	.word	0x00000048
        /*00fc*/ 	.short	0x0100
        /*00fe*/ 	.byte	0x06
	.zero		1


	//   ....[8]....
        /*0100*/ 	.word	0x00001190
        /*0104*/ 	.word	0x00000003
        /*0108*/ 	.word	0x00000000
        /*010c*/ 	.short	0x010a
        /*010e*/ 	.byte	0x3f
	.zero		1


	//   ....[9]....
        /*0110*/ 	.word	0x000011d0
        /*0114*/ 	.word	0x00000003
        /*0118*/ 	.word	0x00000000
        /*011c*/ 	.short	0x010a
        /*011e*/ 	.byte	0x3f
	.zero		1


	//   ....[10]....
        /*0120*/ 	.word	0x000017a0
        /*0124*/ 	.word	0x000000ff
        /*0128*/ 	.word	0x00000000
        /*012c*/ 	.short	0x010a
        /*012e*/ 	.byte	0x09
	.zero		1


	//   ....[11]....
        /*0130*/ 	.word	0x000017e0
        /*0134*/ 	.word	0x000000ff
        /*0138*/ 	.word	0x00000000
        /*013c*/ 	.short	0x010a
        /*013e*/ 	.byte	0x09
	.zero		1


	//   ....[12]....
        /*0140*/ 	.word	0x00001c70
        /*0144*/ 	.word	0x000000ff
        /*0148*/ 	.word	0x00000000
        /*014c*/ 	.short	0x0101
        /*014e*/ 	.byte	0x08
	.zero		1


	//   ....[13]....
        /*0150*/ 	.word	0x00001e70
        /*0154*/ 	.word	0x000000ff
        /*0158*/ 	.word	0x00000000
        /*015c*/ 	.short	0x0101
        /*015e*/ 	.byte	0x06
	.zero		1


	//   ....[14]....
        /*0160*/ 	.word	0x0000acd0
        /*0164*/ 	.word	0x0000000e
        /*0168*/ 	.word	0x00000018
        /*016c*/ 	.short	0x010a
        /*016e*/ 	.byte	0x3f
	.zero		1


	//   ....[15]....
        /*0170*/ 	.word	0x0000b110
        /*0174*/ 	.word	0x00000006
        /*0178*/ 	.word	0x00000048
        /*017c*/ 	.short	0x0101
        /*017e*/ 	.byte	0x3f
	.zero		1


	//   ....[16]....
        /*0180*/ 	.word	0x0000b840
        /*0184*/ 	.word	0x00000007
        /*0188*/ 	.word	0x00000000
        /*018c*/ 	.short	0x010a
        /*018e*/ 	.byte	0x3f
	.zero		1


	//   ....[17]....
        /*0190*/ 	.word	0x0000b8c0
        /*0194*/ 	.word	0x00000009
        /*0198*/ 	.word	0x00000000
        /*019c*/ 	.short	0x010a
        /*019e*/ 	.byte	0x3f
	.zero		1


	//   ....[18]....
        /*01a0*/ 	.word	0x0000b950
        /*01a4*/ 	.word	0x00000003
        /*01a8*/ 	.word	0x00000000
        /*01ac*/ 	.short	0x010a
        /*01ae*/ 	.byte	0x3f
	.zero		1


	//   ....[19]....
        /*01b0*/ 	.word	0x0000b9b0
        /*01b4*/ 	.word	0x00000003
        /*01b8*/ 	.word	0x00000000
        /*01bc*/ 	.short	0x010a
        /*01be*/ 	.byte	0x3f
	.zero		1


	//   ....[20]....
        /*01c0*/ 	.word	0x0000ba10
        /*01c4*/ 	.word	0x00000004
        /*01c8*/ 	.word	0x00000000
        /*01cc*/ 	.short	0x010a
        /*01ce*/ 	.byte	0x3f
	.zero		1


	//   ....[21]....
        /*01d0*/ 	.word	0x0000bae0
        /*01d4*/ 	.word	0x0000000e
        /*01d8*/ 	.word	0x00000018
        /*01dc*/ 	.short	0x010a
        /*01de*/ 	.byte	0x3f
	.zero		1


	//   ....[22]....
        /*01e0*/ 	.word	0x0000bbb0
        /*01e4*/ 	.word	0x00000007
        /*01e8*/ 	.word	0x00000000
        /*01ec*/ 	.short	0x010a
        /*01ee*/ 	.byte	0x3f
	.zero		1


	//   ....[23]....
        /*01f0*/ 	.word	0x0000bc00
        /*01f4*/ 	.word	0x00000009
        /*01f8*/ 	.word	0x00000000
        /*01fc*/ 	.short	0x010a
        /*01fe*/ 	.byte	0x3f
	.zero		1


	//----- nvinfo : EIATTR_NUM_MBARRIERS
	.align		4
.L_35:
        /*0200*/ 	.byte	0x03, 0x38
        /*0202*/ 	.short	0x0008


	//----- nvinfo : EIATTR_EXIT_INSTR_OFFSETS
	.align		4
        /*0204*/ 	.byte	0x04, 0x1c
        /*0206*/ 	.short	(.L_37 - .L_36)


	//   ....[0]....
.L_36:
        /*0208*/ 	.word	0x000005c0


	//   ....[1]....
        /*020c*/ 	.word	0x00000e80


	//   ....[2]....
        /*0210*/ 	.word	0x0000a340


	//   ....[3]....
        /*0214*/ 	.word	0x0000a970


	//   ....[4]....
        /*0218*/ 	.word	0x0000b9a0


	//----- nvinfo : EIATTR_MAX_THREADS
	.align		4
.L_37:
        /*021c*/ 	.byte	0x04, 0x05
        /*021e*/ 	.short	(.L_39 - .L_38)
.L_38:
        /*0220*/ 	.word	0x00000180
        /*0224*/ 	.word	0x00000001
        /*0228*/ 	.word	0x00000001


	//----- nvinfo : EIATTR_CRS_STACK_SIZE
	.align		4
.L_39:
        /*022c*/ 	.byte	0x04, 0x1e
        /*022e*/ 	.short	(.L_41 - .L_40)
.L_40:
        /*0230*/ 	.word	0x00000000


	//----- nvinfo : EIATTR_CBANK_PARAM_SIZE
	.align		4
.L_41:
        /*0234*/ 	.byte	0x03, 0x19
        /*0236*/ 	.short	0x0470


	//----- nvinfo : EIATTR_PARAM_CBANK
	.align		4
        /*0238*/ 	.byte	0x04, 0x0a
        /*023a*/ 	.short	(.L_43 - .L_42)
	.align		4
.L_42:
        /*023c*/ 	.word	index@(.nv.constant0._ZN7cutlass13device_kernelINS_4gemm6kernel13GemmUniversalIN4cute5tupleIJiiiiEEENS1_10collective13CollectiveMmaINS1_34MainloopSm90TmaGmmaWarpSpecializedILi3ENS5_IJNS4_1CILi1EEESB_SB_EEENS1_35KernelTmaWarpSpecializedCooperativeEEENS5_IJNSA_ILi128EEENSA_ILi256EEENSA_ILi64EEEEEENS_10tfloat32_tENS5_IJlSB_lEEESJ_SK_NS4_8TiledMMAINS4_8MMA_AtomIJNS4_4SM904GMMA30MMA_64x256x8_F32TF32TF32_SS_TNILNSO_7ScaleInE1ELSQ_1EEEEEENS4_6LayoutINS5_IJNSA_ILi2EEESB_SB_EEENS5_IJSB_NSA_ILi0EEESW_EEEEENS5_IJNS4_10UnderscoreESZ_SZ_EEEEENS4_13SM90_TMA_LOADENS4_14ComposedLayoutINS4_7SwizzleILi3ELi4ELi3EEENS4_18smem_ptr_flag_bitsILi32EEENST_INS5_IJNSA_ILi8EEENSA_ILi32EEEEEENS5_IJS19_SB_EEEEEEEvNS4_8identityES12_S1D_vS1E_EENS_8epilogue10collective6detail29Sm90TmaWarpSpecializedAdapterINS1H_15DefaultEpilogueISJ_SK_SK_NS1G_6thread17LinearCombinationISJ_Li1EffLNS1L_9ScaleType4KindE0ELNS_15FloatRoundStyleE2ESJ_EENS1_15EpilogueDefaultEEEEEvvEEEEvNT_6ParamsE)
        /*0240*/ 	.short	0x0210
        /*0242*/ 	.short	0x0470


	//----- nvinfo : EIATTR_SW_WAR
	.align		4
.L_43:
        /*0244*/ 	.byte	0x04, 0x36
        /*0246*/ 	.short	(.L_45 - .L_44)
.L_44:
        /*0248*/ 	.word	0x00000008
.L_45:


//--------------------- .nv.callgraph             --------------------------
	.section	.nv.callgraph,"",@"SHT_CUDA_CALLGRAPH"
	.align	4
	.sectionentsize	8
	.align		4
        /*0000*/ 	.word	0x00000000
	.align		4
        /*0004*/ 	.word	0xffffffff
	.align		4
        /*0008*/ 	.word	index@(_ZN7cutlass13device_kernelINS_4gemm6kernel13GemmUniversalIN4cute5tupleIJiiiiEEENS1_10collective13CollectiveMmaINS1_34MainloopSm90TmaGmmaWarpSpecializedILi3ENS5_IJNS4_1CILi1EEESB_SB_EEENS1_35KernelTmaWarpSpecializedCooperativeEEENS5_IJNSA_ILi128EEENSA_ILi256EEENSA_ILi64EEEEEENS_10tfloat32_tENS5_IJlSB_lEEESJ_SK_NS4_8TiledMMAINS4_8MMA_AtomIJNS4_4SM904GMMA30MMA_64x256x8_F32TF32TF32_SS_TNILNSO_7ScaleInE1ELSQ_1EEEEEENS4_6LayoutINS5_IJNSA_ILi2EEESB_SB_EEENS5_IJSB_NSA_ILi0EEESW_EEEEENS5_IJNS4_10UnderscoreESZ_SZ_EEEEENS4_13SM90_TMA_LOADENS4_14ComposedLayoutINS4_7SwizzleILi3ELi4ELi3EEENS4_18smem_ptr_flag_bitsILi32EEENST_INS5_IJNSA_ILi8EEENSA_ILi32EEEEEENS5_IJS19_SB_EEEEEEEvNS4_8identityES12_S1D_vS1E_EENS_8epilogue10collective6detail29Sm90TmaWarpSpecializedAdapterINS1H_15DefaultEpilogueISJ_SK_SK_NS1G_6thread17LinearCombinationISJ_Li1EffLNS1L_9ScaleType4KindE0ELNS_15FloatRoundStyleE2ESJ_EENS1_15EpilogueDefaultEEEEEvvEEEEvNT_6ParamsE)
	.align		4
        /*000c*/ 	.word	index@(__assertfail)
	.align		4
        /*0010*/ 	.word	0x00000000
	.align		4
        /*0014*/ 	.word	0xfffffffe
	.align		4
        /*0018*/ 	.word	0x00000000
	.align		4
        /*001c*/ 	.word	0xfffffffd
	.align		4
        /*0020*/ 	.word	0x00000000
	.align		4
        /*0024*/ 	.word	0xfffffffc


//--------------------- .nv.constant4             --------------------------
	.section	.nv.constant4,"a",@progbits
	.align	8
	.align		8
.nv.constant4:
        /*0000*/ 	.dword	__assertfail
	.align		8
        /*0008*/ 	.dword	__unnamed_1
	.align		8
        /*0010*/ 	.dword	_ZN40_INTERNAL_2b9b331c_4_k_cu_6d7ddae7_187024cuda3std3__45__cpo5beginE
	.align		8
        /*0018*/ 	.dword	_ZN40_INTERNAL_2b9b331c_4_k_cu_6d7ddae7_187024cuda3std3__45__cpo3endE
	.align		8
        /*0020*/ 	.dword	_ZN40_INTERNAL_2b9b331c_4_k_cu_6d7ddae7_187024cuda3std3__45__cpo6cbeginE
	.align		8
        /*0028*/ 	.dword	_ZN40_INTERNAL_2b9b331c_4_k_cu_6d7ddae7_187024cuda3std3__45__cpo4cendE
	.align		8
        /*0030*/ 	.dword	_ZN40_INTERNAL_2b9b331c_4_k_cu_6d7ddae7_187024cuda3std3__442_GLOBAL__N__2b9b331c_4_k_cu_6d7ddae7_187026ignoreE
	.align		8
        /*0038*/ 	.dword	_ZN40_INTERNAL_2b9b331c_4_k_cu_6d7ddae7_187024cuda3std3__419piecewise_constructE
	.align		8
        /*0040*/ 	.dword	_ZN40_INTERNAL_2b9b331c_4_k_cu_6d7ddae7_187024cuda3std3__48in_placeE
	.align		8
        /*0048*/ 	.dword	_ZN40_INTERNAL_2b9b331c_4_k_cu_6d7ddae7_187024cuda3std6ranges3__45__cpo4swapE
	.align		8
        /*0050*/ 	.dword	_ZN40_INTERNAL_2b9b331c_4_k_cu_6d7ddae7_187024cuda3std6ranges3__45__cpo9iter_moveE
	.align		8
        /*0058*/ 	.dword	_ZN40_INTERNAL_2b9b331c_4_k_cu_6d7ddae7_187024cute7productE
	.align		8
        /*0060*/ 	.dword	_ZN40_INTERNAL_2b9b331c_4_k_cu_6d7ddae7_187024cute1_E
	.align		8
        /*0068*/ 	.dword	$str$22
	.align		8
        /*0070*/ 	.dword	$str$23


//--------------------- .text._ZN7cutlass13device_kernelINS_4gemm6kernel13GemmUniversalIN4cute5tupleIJiiiiEEENS1_10collective13CollectiveMmaINS1_34MainloopSm90TmaGmmaWarpSpecializedILi3ENS5_IJNS4_1CILi1EEESB_SB_EEENS1_35KernelTmaWarpSpecializedCooperativeEEENS5_IJNSA_ILi128EEENSA_ILi256EEENSA_ILi64EEEEEENS_10tfloat32_tENS5_IJlSB_lEEESJ_SK_NS4_8TiledMMAINS4_8MMA_AtomIJNS4_4SM904GMMA30MMA_64x256x8_F32TF32TF32_SS_TNILNSO_7ScaleInE1ELSQ_1EEEEEENS4_6LayoutINS5_IJNSA_ILi2EEESB_SB_EEENS5_IJSB_NSA_ILi0EEESW_EEEEENS5_IJNS4_10UnderscoreESZ_SZ_EEEEENS4_13SM90_TMA_LOADENS4_14ComposedLayoutINS4_7SwizzleILi3ELi4ELi3EEENS4_18smem_ptr_flag_bitsILi32EEENST_INS5_IJNSA_ILi8EEENSA_ILi32EEEEEENS5_IJS19_SB_EEEEEEEvNS4_8identityES12_S1D_vS1E_EENS_8epilogue10collective6detail29Sm90TmaWarpSpecializedAdapterINS1H_15DefaultEpilogueISJ_SK_SK_NS1G_6thread17LinearCombinationISJ_Li1EffLNS1L_9ScaleType4KindE0ELNS_15FloatRoundStyleE2ESJ_EENS1_15EpilogueDefaultEEEEEvvEEEEvNT_6ParamsE --------------------------
	.section	.text._ZN7cutlass13device_kernelINS_4gemm6kernel13GemmUniversalIN4cute5tupleIJiiiiEEENS1_10collective13CollectiveMmaINS1_34MainloopSm90TmaGmmaWarpSpecializedILi3ENS5_IJNS4_1CILi1EEESB_SB_EEENS1_35KernelTmaWarpSpecializedCooperativeEEENS5_IJNSA_ILi128EEENSA_ILi256EEENSA_ILi64EEEEEENS_10tfloat32_tENS5_IJlSB_lEEESJ_SK_NS4_8TiledMMAINS4_8MMA_AtomIJNS4_4SM904GMMA30MMA_64x256x8_F32TF32TF32_SS_TNILNSO_7ScaleInE1ELSQ_1EEEEEENS4_6LayoutINS5_IJNSA_ILi2EEESB_SB_EEENS5_IJSB_NSA_ILi0EEESW_EEEEENS5_IJNS4_10UnderscoreESZ_SZ_EEEEENS4_13SM90_TMA_LOADENS4_14ComposedLayoutINS4_7SwizzleILi3ELi4ELi3EEENS4_18smem_ptr_flag_bitsILi32EEENST_INS5_IJNSA_ILi8EEENSA_ILi32EEEEEENS5_IJS19_SB_EEEEEEEvNS4_8identityES12_S1D_vS1E_EENS_8epilogue10collective6detail29Sm90TmaWarpSpecializedAdapterINS1H_15DefaultEpilogueISJ_SK_SK_NS1G_6thread17LinearCombinationISJ_Li1EffLNS1L_9ScaleType4KindE0ELNS_15FloatRoundStyleE2ESJ_EENS1_15EpilogueDefaultEEEEEvvEEEEvNT_6ParamsE,"ax",@progbits
	.align	128
.text._ZN7cutlass13device_kernelINS_4gemm6kernel13GemmUniversalIN4cute5tupleIJiiiiEEENS1_10collective13CollectiveMmaINS1_34MainloopSm90TmaGmmaWarpSpecializedILi3ENS5_IJNS4_1CILi1EEESB_SB_EEENS1_35KernelTmaWarpSpecializedCooperativeEEENS5_IJNSA_ILi128EEENSA_ILi256EEENSA_ILi64EEEEEENS_10tfloat32_tENS5_IJlSB_lEEESJ_SK_NS4_8TiledMMAINS4_8MMA_AtomIJNS4_4SM904GMMA30MMA_64x256x8_F32TF32TF32_SS_TNILNSO_7ScaleInE1ELSQ_1EEEEEENS4_6LayoutINS5_IJNSA_ILi2EEESB_SB_EEENS5_IJSB_NSA_ILi0EEESW_EEEEENS5_IJNS4_10UnderscoreESZ_SZ_EEEEENS4_13SM90_TMA_LOADENS4_14ComposedLayoutINS4_7SwizzleILi3ELi4ELi3EEENS4_18smem_ptr_flag_bitsILi32EEENST_INS5_IJNSA_ILi8EEENSA_ILi32EEEEEENS5_IJS19_SB_EEEEEEEvNS4_8identityES12_S1D_vS1E_EENS_8epilogue10collective6detail29Sm90TmaWarpSpecializedAdapterINS1H_15DefaultEpilogueISJ_SK_SK_NS1G_6thread17LinearCombinationISJ_Li1EffLNS1L_9ScaleType4KindE0ELNS_15FloatRoundStyleE2ESJ_EENS1_15EpilogueDefaultEEEEEvvEEEEvNT_6ParamsE:
        .type           _ZN7cutlass13device_kernelINS_4gemm6kernel13GemmUniversalIN4cute5tupleIJiiiiEEENS1_10collective13CollectiveMmaINS1_34MainloopSm90TmaGmmaWarpSpecializedILi3ENS5_IJNS4_1CILi1EEESB_SB_EEENS1_35KernelTmaWarpSpecializedCooperativeEEENS5_IJNSA_ILi128EEENSA_ILi256EEENSA_ILi64EEEEEENS_10tfloat32_tENS5_IJlSB_lEEESJ_SK_NS4_8TiledMMAINS4_8MMA_AtomIJNS4_4SM904GMMA30MMA_64x256x8_F32TF32TF32_SS_TNILNSO_7ScaleInE1ELSQ_1EEEEEENS4_6LayoutINS5_IJNSA_ILi2EEESB_SB_EEENS5_IJSB_NSA_ILi0EEESW_EEEEENS5_IJNS4_10UnderscoreESZ_SZ_EEEEENS4_13SM90_TMA_LOADENS4_14ComposedLayoutINS4_7SwizzleILi3ELi4ELi3EEENS4_18smem_ptr_flag_bitsILi32EEENST_INS5_IJNSA_ILi8EEENSA_ILi32EEEEEENS5_IJS19_SB_EEEEEEEvNS4_8identityES12_S1D_vS1E_EENS_8epilogue10collective6detail29Sm90TmaWarpSpecializedAdapterINS1H_15DefaultEpilogueISJ_SK_SK_NS1G_6thread17LinearCombinationISJ_Li1EffLNS1L_9ScaleType4KindE0ELNS_15FloatRoundStyleE2ESJ_EENS1_15EpilogueDefaultEEEEEvvEEEEvNT_6ParamsE,@function
        .size           _ZN7cutlass13device_kernelINS_4gemm6kernel13GemmUniversalIN4cute5tupleIJiiiiEEENS1_10collective13CollectiveMmaINS1_34MainloopSm90TmaGmmaWarpSpecializedILi3ENS5_IJNS4_1CILi1EEESB_SB_EEENS1_35KernelTmaWarpSpecializedCooperativeEEENS5_IJNSA_ILi128EEENSA_ILi256EEENSA_ILi64EEEEEENS_10tfloat32_tENS5_IJlSB_lEEESJ_SK_NS4_8TiledMMAINS4_8MMA_AtomIJNS4_4SM904GMMA30MMA_64x256x8_F32TF32TF32_SS_TNILNSO_7ScaleInE1ELSQ_1EEEEEENS4_6LayoutINS5_IJNSA_ILi2EEESB_SB_EEENS5_IJSB_NSA_ILi0EEESW_EEEEENS5_IJNS4_10UnderscoreESZ_SZ_EEEEENS4_13SM90_TMA_LOADENS4_14ComposedLayoutINS4_7SwizzleILi3ELi4ELi3EEENS4_18smem_ptr_flag_bitsILi32EEENST_INS5_IJNSA_ILi8EEENSA_ILi32EEEEEENS5_IJS19_SB_EEEEEEEvNS4_8identityES12_S1D_vS1E_EENS_8epilogue10collective6detail29Sm90TmaWarpSpecializedAdapterINS1H_15DefaultEpilogueISJ_SK_SK_NS1G_6thread17LinearCombinationISJ_Li1EffLNS1L_9ScaleType4KindE0ELNS_15FloatRoundStyleE2ESJ_EENS1_15EpilogueDefaultEEEEEvvEEEEvNT_6ParamsE,(.L_x_320 - _ZN7cutlass13device_kernelINS_4gemm6kernel13GemmUniversalIN4cute5tupleIJiiiiEEENS1_10collective13CollectiveMmaINS1_34MainloopSm90TmaGmmaWarpSpecializedILi3ENS5_IJNS4_1CILi1EEESB_SB_EEENS1_35KernelTmaWarpSpecializedCooperativeEEENS5_IJNSA_ILi128EEENSA_ILi256EEENSA_ILi64EEEEEENS_10tfloat32_tENS5_IJlSB_lEEESJ_SK_NS4_8TiledMMAINS4_8MMA_AtomIJNS4_4SM904GMMA30MMA_64x256x8_F32TF32TF32_SS_TNILNSO_7ScaleInE1ELSQ_1EEEEEENS4_6LayoutINS5_IJNSA_ILi2EEESB_SB_EEENS5_IJSB_NSA_ILi0EEESW_EEEEENS5_IJNS4_10UnderscoreESZ_SZ_EEEEENS4_13SM90_TMA_LOADENS4_14ComposedLayoutINS4_7SwizzleILi3ELi4ELi3EEENS4_18smem_ptr_flag_bitsILi32EEENST_INS5_IJNSA_ILi8EEENSA_ILi32EEEEEENS5_IJS19_SB_EEEEEEEvNS4_8identityES12_S1D_vS1E_EENS_8epilogue10collective6detail29Sm90TmaWarpSpecializedAdapterINS1H_15DefaultEpilogueISJ_SK_SK_NS1G_6thread17LinearCombinationISJ_Li1EffLNS1L_9ScaleType4KindE0ELNS_15FloatRoundStyleE2ESJ_EENS1_15EpilogueDefaultEEEEEvvEEEEvNT_6ParamsE)
        .other          _ZN7cutlass13device_kernelINS_4gemm6kernel13GemmUniversalIN4cute5tupleIJiiiiEEENS1_10collective13CollectiveMmaINS1_34MainloopSm90TmaGmmaWarpSpecializedILi3ENS5_IJNS4_1CILi1EEESB_SB_EEENS1_35KernelTmaWarpSpecializedCooperativeEEENS5_IJNSA_ILi128EEENSA_ILi256EEENSA_ILi64EEEEEENS_10tfloat32_tENS5_IJlSB_lEEESJ_SK_NS4_8TiledMMAINS4_8MMA_AtomIJNS4_4SM904GMMA30MMA_64x256x8_F32TF32TF32_SS_TNILNSO_7ScaleInE1ELSQ_1EEEEEENS4_6LayoutINS5_IJNSA_ILi2EEESB_SB_EEENS5_IJSB_NSA_ILi0EEESW_EEEEENS5_IJNS4_10UnderscoreESZ_SZ_EEEEENS4_13SM90_TMA_LOADENS4_14ComposedLayoutINS4_7SwizzleILi3ELi4ELi3EEENS4_18smem_ptr_flag_bitsILi32EEENST_INS5_IJNSA_ILi8EEENSA_ILi32EEEEEENS5_IJS19_SB_EEEEEEEvNS4_8identityES12_S1D_vS1E_EENS_8epilogue10collective6detail29Sm90TmaWarpSpecializedAdapterINS1H_15DefaultEpilogueISJ_SK_SK_NS1G_6thread17LinearCombinationISJ_Li1EffLNS1L_9ScaleType4KindE0ELNS_15FloatRoundStyleE2ESJ_EENS1_15EpilogueDefaultEEEEEvvEEEEvNT_6ParamsE,@"STO_CUDA_ENTRY STV_DEFAULT"
_ZN7cutlass13device_kernelINS_4gemm6kernel13GemmUniversalIN4cute5tupleIJiiiiEEENS1_10collective13CollectiveMmaINS1_34MainloopSm90TmaGmmaWarpSpecializedILi3ENS5_IJNS4_1CILi1EEESB_SB_EEENS1_35KernelTmaWarpSpecializedCooperativeEEENS5_IJNSA_ILi128EEENSA_ILi256EEENSA_ILi64EEEEEENS_10tfloat32_tENS5_IJlSB_lEEESJ_SK_NS4_8TiledMMAINS4_8MMA_AtomIJNS4_4SM904GMMA30MMA_64x256x8_F32TF32TF32_SS_TNILNSO_7ScaleInE1ELSQ_1EEEEEENS4_6LayoutINS5_IJNSA_ILi2EEESB_SB_EEENS5_IJSB_NSA_ILi0EEESW_EEEEENS5_IJNS4_10UnderscoreESZ_SZ_EEEEENS4_13SM90_TMA_LOADENS4_14ComposedLayoutINS4_7SwizzleILi3ELi4ELi3EEENS4_18smem_ptr_flag_bitsILi32EEENST_INS5_IJNSA_ILi8EEENSA_ILi32EEEEEENS5_IJS19_SB_EEEEEEEvNS4_8identityES12_S1D_vS1E_EENS_8epilogue10collective6detail29Sm90TmaWarpSpecializedAdapterINS1H_15DefaultEpilogueISJ_SK_SK_NS1G_6thread17LinearCombinationISJ_Li1EffLNS1L_9ScaleType4KindE0ELNS_15FloatRoundStyleE2ESJ_EENS1_15EpilogueDefaultEEEEEvvEEEEvNT_6ParamsE:
[----:B------:R-:W0:Y:S01]  /*0000*/  LDC R1, c[0x0][0x28] ;  /* 0x00000a00ff017b82 */ /* 0x000e220000000800 */
[----:B------:R-:W1:Y:S01]  /*0010*/  S2R R18, SR_TID.X ;  /* 0x0000000000127919 */ /* 0x000e620000002100 */
[----:B------:R-:W-:Y:S01]  /*0020*/  ELECT P0, URZ, PT ;  /* 0x00000000003f782f */ /* 0x000fe20003800000 */
[----:B------:R-:W-:Y:S01]  /*0030*/  BSSY B0, `(.L_x_0) ;  /* 0x000000f000007945 */ /* 0x000fe20003800000 */
[--C-:B-1----:R-:W-:Y:S02]  /*0040*/  SHF.R.U32.HI R0, RZ, 0x5, R18.reuse ;  /* 0x00000005ff007819 */ /* 0x102fe40000011612 */
[----:B------:R-:W-:-:S03]  /*0050*/  SHF.R.U32.HI R22, RZ, 0x7, R18 ;  /* 0x00000007ff167819 */ /* 0x000fc60000011612 */
[----:B------:R-:W1:Y:S04]  /*0060*/  SHFL.IDX PT, R5, R0, RZ, 0x1f ;  /* 0x00001fff00057589 */ /* 0x000e6800000e0000 */
[----:B------:R2:W3:Y:S01]  /*0070*/  SHFL.IDX PT, R8, R22, RZ, 0x1f ;  /* 0x00001fff16087589 */ /* 0x0004e200000e0000 */
[----:B-1----:R-:W-:-:S13]  /*0080*/  ISETP.NE.OR P0, PT, R5, RZ, !P0 ;  /* 0x000000ff0500720c */ /* 0x002fda0004705670 */
[----:B0-23--:R-:W-:Y:S05]  /*0090*/  @P0 BRA `(.L_x_1) ;  /* 0x0000000000200947 */ /* 0x00dfea0003800000 */
[----:B------:R-:W-:Y:S02]  /*00a0*/  ULDC.64 UR4, c[0x0][0x198] ;  /* 0x0000660000047ab9 */ /* 0x000fe40000000a00 */
[----:B------:R-:W-:Y:S02]  /*00b0*/  UIADD3 UR6, UP0, UR4, 0xf0, URZ ;  /* 0x000000f004067890 */ /* 0x000fe4000ff1e03f */
[----:B------:R-:W-:Y:S02]  /*00c0*/  UIADD3 UR4, UP1, UR4, 0x1f0, URZ ;  /* 0x000001f004047890 */ /* 0x000fe4000ff3e03f */
[----:B------:R-:W-:Y:S02]  /*00d0*/  UIADD3.X UR7, URZ, UR5, URZ, UP0, !UPT ;  /* 0x000000053f077290 */ /* 0x000fe400087fe43f */
[----:B------:R-:W-:-:S07]  /*00e0*/  UIADD3.X UR5, URZ, UR5, URZ, UP1, !UPT ;  /* 0x000000053f057290 */ /* 0x000fce0008ffe43f */
[----:B------:R0:W-:Y:S02]  /*00f0*/  UTMACCTL.PF [UR6] ;  /* 0x00000000060079b9 */ /* 0x0001e40008040000 */
[----:B------:R0:W-:Y:S02]  /*0100*/  UTMACCTL.PF [UR4] ;  /* 0x00000000040079b9 */ /* 0x0001e40008040000 */
[----:B0-----:R-:W-:Y:S01]  /*0110*/  NOP ;  /* 0x0000000000007918 */ /* 0x001fe20000000000 */
.L_x_1:
[----:B------:R-:W-:Y:S05]  /*0120*/  BSYNC B0 ;  /* 0x0000000000007941 */ /* 0x000fea0003800000 */
.L_x_0:
[----:B------:R-:W0:Y:S02]  /*0130*/  SHFL.IDX PT, R2, R0, RZ, 0x1f ;  /* 0x00001fff00027589 */ /* 0x000e2400000e0000 */
[----:B0-----:R-:W-:-:S13]  /*0140*/  ISETP.NE.AND P0, PT, R2, RZ, PT ;  /* 0x000000ff0200720c */ /* 0x001fda0003f05270 */
[----:B------:R-:W-:Y:S05]  /*0150*/  @P0 BRA `(.L_x_2) ;  /* 0x0000000000500947 */ /* 0x000fea0003800000 */
[----:B------:R-:W0:Y:S01]  /*0160*/  S2UR UR8, SR_CgaCtaId ;  /* 0x00000000000879c3 */ /* 0x000e220000008800 */
[----:B------:R-:W-:Y:S01]  /*0170*/  UMOV UR4, 0x400 ;  /* 0x0000040000047882 */ /* 0x000fe20000000000 */
[----:B------:R-:W-:Y:S01]  /*0180*/  UMOV UR5, 0x1 ;  /* 0x0000000100057882 */ /* 0x000fe20000000000 */
[----:B------:R-:W-:Y:S01]  /*0190*/  UMOV UR6, 0x100 ;  /* 0x0000010000067882 */ /* 0x000fe20000000000 */
[----:B------:R-:W-:Y:S01]  /*01a0*/  ELECT P0, URZ, PT ;  /* 0x00000000003f782f */ /* 0x000fe20003800000 */
[----:B------:R-:W-:-:S04]  /*01b0*/  UIADD3 UR6, -UR6, 0x100000, URZ ;  /* 0x0010000006067890 */ /* 0x000fc8000fffe13f */
[----:B------:R-:W-:Y:S02]  /*01c0*/  USHF.L.U32 UR7, UR6, 0xb, URZ ;  /* 0x0000000b06077899 */ /* 0x000fe4000800063f */
[----:B------:R-:W-:Y:S02]  /*01d0*/  USHF.L.U32 UR6, UR6, 0x1, URZ ;  /* 0x0000000106067899 */ /* 0x000fe4000800063f */
[----:B0-----:R-:W-:Y:S02]  /*01e0*/  ULEA UR8, UR8, UR4, 0x18 ;  /* 0x0000000408087291 */ /* 0x001fe4000f8ec03f */
[----:B------:R-:W-:-:S04]  /*01f0*/  UIADD3 UR4, -UR5, 0x100000, URZ ;  /* 0x0010000005047890 */ /* 0x000fc8000fffe13f */
[----:B------:R-:W-:Y:S02]  /*0200*/  USHF.L.U32 UR5, UR4, 0xb, URZ ;  /* 0x0000000b04057899 */ /* 0x000fe4000800063f */
[----:B------:R-:W-:Y:S01]  /*0210*/  USHF.L.U32 UR4, UR4, 0x1, URZ ;  /* 0x0000000104047899 */ /* 0x000fe2000800063f */
[----:B------:R-:W0:Y:S11]  /*0220*/  FENCE.VIEW.ASYNC.S ;  /* 0x00000000000073c6 */ /* 0x000e360000000000 */
[----:B0-----:R0:W1:Y:S01]  /*0230*/  SYNCS.EXCH.64 URZ, [UR8], UR4 ;  /* 0x00000004083f75b2 */ /* 0x0010620008000100 */
[----:B------:R0:W2:Y:S01]  /*0240*/  SYNCS.EXCH.64 URZ, [UR8+0x18], UR6 ;  /* 0x00001806083f75b2 */ /* 0x0000a20008000100 */
[----:B------:R0:W3:Y:S01]  /*0250*/  SYNCS.EXCH.64 URZ, [UR8+0x8], UR4 ;  /* 0x00000804083f75b2 */ /* 0x0000e20008000100 */
[----:B------:R0:W4:Y:S01]  /*0260*/  SYNCS.EXCH.64 URZ, [UR8+0x20], UR6 ;  /* 0x00002006083f75b2 */ /* 0x0001220008000100 */
[----:B------:R0:W0:Y:S01]  /*0270*/  SYNCS.EXCH.64 URZ, [UR8+0x10], UR4 ;  /* 0x00001004083f75b2 */ /* 0x0000220008000100 */
[----:B------:R0:W0:Y:S01]  /*0280*/  SYNCS.EXCH.64 URZ, [UR8+0x28], UR6 ;  /* 0x00002806083f75b2 */ /* 0x0000220008000100 */
[----:B------:R-:W-:Y:S01]  /*0290*/  NOP ;  /* 0x0000000000007918 */ /* 0x000fe20000000000 */
.L_x_2:
[----:B------:R-:W5:Y:S01]  /*02a0*/  SHFL.IDX PT, R0, R0, RZ, 0x1f ;  /* 0x00001fff00007589 */ /* 0x000f6200000e0000 */
[----:B------:R-:W-:Y:S01]  /*02b0*/  ELECT P0, URZ, PT ;  /* 0x00000000003f782f */ /* 0x000fe20003800000 */
[----:B------:R-:W1:Y:S01]  /*02c0*/  LDC R2, c[0x0][0x65c] ;  /* 0x00019700ff027b82 */ /* 0x000e620000000800 */
[----:B------:R-:W-:Y:S01]  /*02d0*/  SHF.R.S32.HI R6, RZ, 0x1f, R5 ;  /* 0x0000001fff067819 */ /* 0x000fe20000011405 */
[----:B------:R-:W2:Y:S01]  /*02e0*/  S2R R3, SR_CTAID.Y ;  /* 0x0000000000037919 */ /* 0x000ea20000002600 */
[----:B0-----:R-:W-:Y:S01]  /*02f0*/  UMOV UR4, 0x20 ;  /* 0x0000002000047882 */ /* 0x001fe20000000000 */
[----:B------:R-:W-:Y:S01]  /*0300*/  ISETP.NE.AND P2, PT, R8, RZ, PT ;  /* 0x000000ff0800720c */ /* 0x000fe20003f45270 */
[----:B------:R-:W-:Y:S01]  /*0310*/  NOP ;  /* 0x0000000000007918 */ /* 0x000fe20000000000 */
[----:B------:R-:W0:Y:S01]  /*0320*/  S2R R4, SR_CTAID.X ;  /* 0x0000000000047919 */ /* 0x000e220000002500 */
[----:B------:R-:W-:Y:S01]  /*0330*/  LEA.HI R6, R6, R5, RZ, 0x2 ;  /* 0x0000000506067211 */ /* 0x000fe200078f10ff */
[----:B------:R-:W-:Y:S01]  /*0340*/  NOP ;  /* 0x0000000000007918 */ /* 0x000fe20000000000 */
[----:B-----5:R-:W-:-:S02]  /*0350*/  ISETP.NE.OR P0, PT, R0, RZ, !P0 ;  /* 0x000000ff0000720c */ /* 0x020fc40004705670 */
[----:B-1----:R-:W-:-:S04]  /*0360*/  ISETP.NE.AND P3, PT, R2, 0x1, PT ;  /* 0x000000010200780c */ /* 0x002fc80003f65270 */
[----:B------:R-:W-:Y:S02]  /*0370*/  P2R R0, PR, RZ, 0x8 ;  /* 0x00000008ff007803 */ /* 0x000fe40000000000 */
[----:B------:R-:W-:-:S05]  /*0380*/  LOP3.LUT R0, R6, 0xfffffffc, RZ, 0xc0, !PT ;  /* 0xfffffffc06007812 */ /* 0x000fca00078ec0ff */
[----:B------:R-:W-:Y:S01]  /*0390*/  VOTEU.ALL UP0, P0 ;  /* 0x00000000003f7886 */ /* 0x000fe20000000000 */
[----:B------:R-:W-:Y:S01]  /*03a0*/  IMAD.IADD R0, R5, 0x1, -R0 ;  /* 0x0000000105007824 */ /* 0x000fe200078e0a00 */
[----:B------:R-:W0:Y:S01]  /*03b0*/  @P3 LDC R17, c[0x0][0x10] ;  /* 0x00000400ff113b82 */ /* 0x000e220000000800 */
[----:B------:R-:W-:Y:S01]  /*03c0*/  VOTEU.ALL UP1, P0 ;  /* 0x00000000003f7886 */ /* 0x000fe20000020000 */
[----:B--2---:R-:W-:Y:S01]  /*03d0*/  @P3 IMAD.MOV.U32 R6, RZ, RZ, R3 ;  /* 0x000000ffff063224 */ /* 0x004fe200078e0003 */
[----:B------:R-:W-:Y:S01]  /*03e0*/  @!UP0 UMOV UR6, 0x400 ;  /* 0x0000040000068882 */ /* 0x000fe20000000000 */
[----:B------:R-:W-:-:S04]  /*03f0*/  @!UP0 UIADD3 UR4, -UR4, 0x100000, URZ ;  /* 0x0010000004048890 */ /* 0x000fc8000fffe13f */
[----:B------:R-:W-:Y:S02]  /*0400*/  @!UP0 USHF.L.U32 UR5, UR4, 0xb, URZ ;  /* 0x0000000b04058899 */ /* 0x000fe4000800063f */
[----:B------:R-:W-:Y:S01]  /*0410*/  @!UP0 USHF.L.U32 UR4, UR4, 0x1, URZ ;  /* 0x0000000104048899 */ /* 0x000fe2000800063f */
[----:B------:R-:W-:Y:S02]  /*0420*/  @P3 IMAD.MOV.U32 R7, RZ, RZ, RZ ;  /* 0x000000ffff073224 */ /* 0x000fe400078e00ff */
[----:B------:R-:W-:Y:S01]  /*0430*/  IMAD.MOV.U32 R5, RZ, RZ, RZ ;  /* 0x000000ffff057224 */ /* 0x000fe200078e00ff */
[----:B------:R-:W1:Y:S01]  /*0440*/  @!UP0 S2UR UR7, SR_CgaCtaId ;  /* 0x00000000000789c3 */ /* 0x000e620000008800 */
[----:B------:R-:W-:-:S07]  /*0450*/  @P3 IMAD.MOV.U32 R11, RZ, RZ, RZ ;  /* 0x000000ffff0b3224 */ /* 0x000fce00078e00ff */
[----:B------:R-:W2:Y:S01]  /*0460*/  @!P3 LDC R9, c[0x0][0xc] ;  /* 0x00000300ff09bb82 */ /* 0x000ea20000000800 */
[----:B0-----:R-:W-:-:S04]  /*0470*/  @P3 IMAD.WIDE.U32 R16, R4, R17, R6 ;  /* 0x0000001104103225 */ /* 0x001fc800078e0006 */
[----:B------:R-:W-:Y:S01]  /*0480*/  @P3 IMAD.IADD R17, R17, 0x1, R11 ;  /* 0x0000000111113824 */ /* 0x000fe200078e020b */
[----:B-1----:R-:W-:Y:S01]  /*0490*/  @!UP0 ULEA UR6, UR7, UR6, 0x18 ;  /* 0x0000000607068291 */ /* 0x002fe2000f8ec03f */
[----:B------:R-:W-:Y:S01]  /*04a0*/  VOTEU.ALL UP0, P0 ;  /* 0x00000000003f7886 */ /* 0x000fe20000000000 */
[----:B------:R-:W-:-:S04]  /*04b0*/  ISETP.NE.AND P0, PT, R0, 0x3, PT ;  /* 0x000000030000780c */ /* 0x000fc80003f05270 */
[----:B------:R-:W-:Y:S01]  /*04c0*/  ISETP.EQ.OR P0, PT, R0, RZ, !P0 ;  /* 0x000000ff0000720c */ /* 0x000fe20004702670 */
[----:B--2---:R-:W-:-:S03]  /*04d0*/  @!P3 IMAD.WIDE.U32 R6, R9, R3, R4 ;  /* 0x000000030906b225 */ /* 0x004fc600078e0004 */
[C---:B------:R-:W-:Y:S01]  /*04e0*/  ISETP.EQ.AND P0, PT, R8.reuse, RZ, P0 ;  /* 0x000000ff0800720c */ /* 0x040fe20000702270 */
[----:B------:R-:W-:Y:S01]  /*04f0*/  VIADD R8, R8, 0xffffffff ;  /* 0xffffffff08087836 */ /* 0x000fe20000000000 */
[----:B------:R-:W0:Y:S02]  /*0500*/  FENCE.VIEW.ASYNC.S ;  /* 0x00000000000073c6 */ /* 0x000e240000000000 */
[----:B0-----:R0:W3:Y:S01]  /*0510*/  @!UP0 SYNCS.EXCH.64 URZ, [UR6+0x40], UR4 ;  /* 0x00004004063f85b2 */ /* 0x0010e20008000100 */
[----:B------:R-:W-:Y:S01]  /*0520*/  @!P3 IMAD.MOV.U32 R16, RZ, RZ, R6 ;  /* 0x000000ffff10b224 */ /* 0x000fe200078e0006 */
[----:B------:R-:W-:Y:S01]  /*0530*/  SEL R19, RZ, 0x1, !P0 ;  /* 0x00000001ff137807 */ /* 0x000fe20004000000 */
[----:B------:R-:W-:Y:S01]  /*0540*/  @!P3 IMAD.MOV.U32 R17, RZ, RZ, R7 ;  /* 0x000000ffff11b224 */ /* 0x000fe200078e0007 */
[----:B------:R-:W-:-:S04]  /*0550*/  ISETP.GE.U32.AND P1, PT, R8, 0x2, PT ;  /* 0x000000020800780c */ /* 0x000fc80003f26070 */
[----:B------:R-:W-:Y:S01]  /*0560*/  SEL R19, R19, 0x2, P1 ;  /* 0x0000000213137807 */ /* 0x000fe20000800000 */
[----:B------:R0:W3:Y:S01]  /*0570*/  @!UP1 SYNCS.EXCH.64 URZ, [UR6+0x48], UR4 ;  /* 0x00004804063f95b2 */ /* 0x0000e20008000100 */
[----:B------:R-:W-:Y:S01]  /*0580*/  NOP ;  /* 0x0000000000007918 */ /* 0x000fe20000000000 */
[----:B---34-:R-:W-:Y:S06]  /*0590*/  BAR.SYNC.DEFER_BLOCKING 0x0 ;  /* 0x0000000000007b1d */ /* 0x018fec0000010000 */
[----:B------:R-:W-:Y:S05]  /*05a0*/  @!P2 BRA `(.L_x_3) ;  /* 0x0000009c0068a947 */ /* 0x000fea0003800000 */
[----:B------:R-:W-:-:S13]  /*05b0*/  ISETP.GT.U32.AND P0, PT, R8, 0x1, PT ;  /* 0x000000010800780c */ /* 0x000fda0003f04070 */
[----:B0-----:R-:W-:Y:S05]  /*05c0*/  @P0 EXIT ;  /* 0x000000000000094d */ /* 0x001fea0003800000 */
[----:B------:R-:W-:Y:S01]  /*05d0*/  ULDC.64 UR4, c[0x0][0x650] ;  /* 0x0001940000047ab9 */ /* 0x000fe20000000a00 */
[----:B------:R-:W-:Y:S01]  /*05e0*/  PRMT R0, RZ, 0x7610, R0 ;  /* 0x00007610ff007816 */ /* 0x000fe20000000000 */
[----:B------:R-:W-:Y:S01]  /*05f0*/  IMAD.MOV.U32 R153, RZ, RZ, -0x1 ;  /* 0xffffffffff997424 */ /* 0x000fe200078e00ff */
[----:B------:R-:W-:Y:S01]  /*0600*/  ISETP.GE.U32.AND P0, PT, R16, UR4, PT ;  /* 0x0000000410007c0c */ /* 0x000fe2000bf06070 */
[----:B------:R-:W-:Y:S02]  /*0610*/  IMAD.MOV.U32 R152, RZ, RZ, -0x1 ;  /* 0xffffffffff987424 */ /* 0x000fe400078e00ff */
[----:B------:R-:W-:Y:S01]  /*0620*/  IMAD.MOV.U32 R23, RZ, RZ, -0x1 ;  /* 0xffffffffff177424 */ /* 0x000fe200078e00ff */
[----:B------:R-:W-:-:S13]  /*0630*/  ISETP.GE.U32.AND.EX P0, PT, R17, UR5, PT, P0 ;  /* 0x0000000511007c0c */ /* 0x000fda000bf06100 */
[----:B------:R-:W-:Y:S05]  /*0640*/  @P0 BRA `(.L_x_4) ;  /* 0x0000000400540947 */ /* 0x000fea0003800000 */
[----:B------:R-:W0:Y:S01]  /*0650*/  LDC.64 R14, c[0x0][0x628] ;  /* 0x00018a00ff0e7b82 */ /* 0x000e220000000a00 */
[----:B------:R-:W-:Y:S02]  /*0660*/  IMAD.MOV.U32 R6, RZ, RZ, R16 ;  /* 0x000000ffff067224 */ /* 0x000fe400078e0010 */
[----:B------:R-:W-:-:S05]  /*0670*/  IMAD.MOV.U32 R7, RZ, RZ, R17 ;  /* 0x000000ffff077224 */ /* 0x000fca00078e0011 */
[----:B------:R-:W1:Y:S08]  /*0680*/  LDC R0, c[0x0][0x630] ;  /* 0x00018c00ff007b82 */ /* 0x000e700000000800 */
[----:B------:R-:W2:Y:S01]  /*0690*/  LDC.64 R20, c[0x0][0x620] ;  /* 0x00018800ff147b82 */ /* 0x000ea20000000a00 */
[----:B0-----:R-:W-:-:S04]  /*06a0*/  ISETP.NE.U32.AND P0, PT, R14, RZ, PT ;  /* 0x000000ff0e00720c */ /* 0x001fc80003f05070 */
[----:B------:R-:W-:-:S13]  /*06b0*/  ISETP.NE.AND.EX P0, PT, R15, RZ, PT, P0 ;  /* 0x000000ff0f00720c */ /* 0x000fda0003f05300 */
[----:B-12---:R-:W-:Y:S05]  /*06c0*/  @!P0 BRA `(.L_x_5) ;  /* 0x0000000000288947 */ /* 0x006fea0003800000 */
[----:B------:R-:W0:Y:S02]  /*06d0*/  LDC R11, c[0x0][0x634] ;  /* 0x00018d00ff0b7b82 */ /* 0x000e240000000800 */
[----:B0-----:R-:W-:-:S05]  /*06e0*/  IADD3 R11, P0, R16, R11, RZ ;  /* 0x0000000b100b7210 */ /* 0x001fca0007f1e0ff */
[----:B------:R-:W-:-:S04]  /*06f0*/  IMAD.X R13, RZ, RZ, R17, P0 ;  /* 0x000000ffff0d7224 */ /* 0x000fc800000e0611 */
[----:B------:R-:W-:-:S04]  /*0700*/  IMAD.WIDE.U32 R6, R13, R14, RZ ;  /* 0x0000000e0d067225 */ /* 0x000fc800078e00ff */
[----:B------:R-:W-:-:S04]  /*0710*/  IMAD.WIDE.U32 R8, P0, R11, R15, R6 ;  /* 0x0000000f0b087225 */ /* 0x000fc80007800006 */
[----:B------:R-:W-:-:S04]  /*0720*/  IMAD.WIDE.U32 R6, R11, R14, RZ ;  /* 0x0000000e0b067225 */ /* 0x000fc800078e00ff */
[----:B------:R-:W-:Y:S01]  /*0730*/  IMAD.X R11, RZ, RZ, RZ, P0 ;  /* 0x000000ffff0b7224 */ /* 0x000fe200000e06ff */
[----:B------:R-:W-:Y:S01]  /*0740*/  IADD3 RZ, P0, R7, R8, RZ ;  /* 0x0000000807ff7210 */ /* 0x000fe20007f1e0ff */
[----:B------:R-:W-:-:S04]  /*0750*/  IMAD.MOV.U32 R10, RZ, RZ, R9 ;  /* 0x000000ffff0a7224 */ /* 0x000fc800078e0009 */
[----:B------:R-:W-:-:S08]  /*0760*/  IMAD.WIDE.U32.X R6, R13, R15, R10, P0 ;  /* 0x0000000f0d067225 */ /* 0x000fd000000e040a */
.L_x_5:
[-CC-:B------:R-:W-:Y:S01]  /*0770*/  SHF.R.U64 R23, R6, R0.reuse, R7.reuse ;  /* 0x0000000006177219 */ /* 0x180fe20000001207 */
[----:B------:R-:W0:Y:S01]  /*0780*/  LDC R10, c[0x0][0x618] ;  /* 0x00018600ff0a7b82 */ /* 0x000e220000000800 */
[----:B------:R-:W-:Y:S01]  /*0790*/  SHF.R.U32.HI R5, RZ, R0, R7 ;  /* 0x00000000ff057219 */ /* 0x000fe20000011607 */
[----:B------:R-:W-:Y:S01]  /*07a0*/  ULDC UR4, c[0x0][0x150] ;  /* 0x0000540000047ab9 */ /* 0x000fe20000000800 */
[----:B------:R-:W-:Y:S02]  /*07b0*/  IADD3 R9, P0, RZ, -R23, RZ ;  /* 0x80000017ff097210 */ /* 0x000fe40007f1e0ff */
[----:B------:R-:W-:-:S03]  /*07c0*/  I2FP.F32.U32 R0, R4 ;  /* 0x0000000400007245 */ /* 0x000fc60000201000 */
[----:B------:R-:W1:Y:S01]  /*07d0*/  LDC.64 R28, c[0x0][0x640] ;  /* 0x00019000ff1c7b82 */ /* 0x000e620000000a00 */
[----:B------:R-:W-:Y:S02]  /*07e0*/  IMAD.X R11, RZ, RZ, ~R5, P0 ;  /* 0x000000ffff0b7224 */ /* 0x000fe400000e0e05 */
[----:B------:R-:W-:Y:S01]  /*07f0*/  FMUL R0, R0, UR4 ;  /* 0x0000000400007c20 */ /* 0x000fe20008400000 */
[----:B------:R-:W-:Y:S01]  /*0800*/  IMAD.WIDE.U32 R6, R9, R20, R16 ;  /* 0x0000001409067225 */ /* 0x000fe200078e0010 */
[----:B------:R-:W-:-:S03]  /*0810*/  ULDC UR4, c[0x0][0x154] ;  /* 0x0000550000047ab9 */ /* 0x000fc60000000800 */
[----:B------:R-:W-:Y:S01]  /*0820*/  IMAD R8, R11, R20, RZ ;  /* 0x000000140b087224 */ /* 0x000fe200078e02ff */
[----:B------:R-:W2:Y:S01]  /*0830*/  LDC R5, c[0x0][0x144] ;  /* 0x00005100ff057b82 */ /* 0x000ea20000000800 */
[----:B------:R-:W3:Y:S02]  /*0840*/  F2I.U32.TRUNC.NTZ R0, R0 ;  /* 0x0000000000007305 */ /* 0x000ee4000020f000 */
[----:B------:R-:W-:-:S04]  /*0850*/  IMAD R9, R9, R21, R8 ;  /* 0x0000001509097224 */ /* 0x000fc800078e0208 */
[----:B------:R-:W-:Y:S01]  /*0860*/  IMAD.IADD R7, R7, 0x1, R9 ;  /* 0x0000000107077824 */ /* 0x000fe200078e0209 */
[----:B------:R-:W4:Y:S01]  /*0870*/  LDC R12, c[0x0][0x608] ;  /* 0x00018200ff0c7b82 */ /* 0x000f220000000800 */
[----:B------:R-:W-:-:S03]  /*0880*/  IMAD.MOV.U32 R9, RZ, RZ, -0x1 ;  /* 0xffffffffff097424 */ /* 0x000fc600078e00ff */
[-CC-:B0-----:R-:W-:Y:S02]  /*0890*/  SHF.R.U64 R20, R6, R10.reuse, R7.reuse ;  /* 0x0000000a06147219 */ /* 0x181fe40000001207 */
[----:B------:R-:W-:Y:S02]  /*08a0*/  I2FP.F32.U32 R6, R3 ;  /* 0x0000000300067245 */ /* 0x000fe40000201000 */
[----:B------:R-:W0:Y:S01]  /*08b0*/  LDC R26, c[0x0][0x658] ;  /* 0x00019600ff1a7b82 */ /* 0x000e220000000800 */
[----:B-1----:R-:W-:Y:S01]  /*08c0*/  ISETP.NE.U32.AND P0, PT, R28, RZ, PT ;  /* 0x000000ff1c00720c */ /* 0x002fe20003f05070 */
[----:B---3--:R-:W-:Y:S01]  /*08d0*/  IMAD.MOV R8, RZ, RZ, -R0 ;  /* 0x000000ffff087224 */ /* 0x008fe200078e0a00 */
[----:B------:R-:W-:Y:S01]  /*08e0*/  SHF.R.U32.HI R7, RZ, R10, R7 ;  /* 0x0000000aff077219 */ /* 0x000fe20000011607 */
[----:B------:R-:W-:Y:S01]  /*08f0*/  FMUL R6, R6, UR4 ;  /* 0x0000000406067c20 */ /* 0x000fe20008400000 */
[----:B------:R-:W-:-:S03]  /*0900*/  ISETP.NE.AND.EX P0, PT, R29, RZ, PT, P0 ;  /* 0x000000ff1d00720c */ /* 0x000fc60003f05300 */
[----:B------:R-:W1:Y:S01]  /*0910*/  LDC R14, c[0x0][0x148] ;  /* 0x00005200ff0e7b82 */ /* 0x000e620000000800 */
[----:B--2---:R-:W-:-:S07]  /*0920*/  IMAD R0, R5, R8, R4 ;  /* 0x0000000805007224 */ /* 0x004fce00078e0204 */
[----:B------:R-:W2:Y:S01]  /*0930*/  LDC R24, c[0x0][0x600] ;  /* 0x00018000ff187b82 */ /* 0x000ea20000000800 */
[-CC-:B----4-:R-:W-:Y:S02]  /*0940*/  SHF.R.U64 R30, R20, R12.reuse, R7.reuse ;  /* 0x0000000c141e7219 */ /* 0x190fe40000001207 */
[----:B------:R-:W-:Y:S01]  /*0950*/  SHF.R.U32.HI R5, RZ, R12, R7 ;  /* 0x0000000cff057219 */ /* 0x000fe20000011607 */
[----:B------:R-:W-:Y:S01]  /*0960*/  IMAD.MOV.U32 R7, RZ, RZ, 0x1 ;  /* 0x00000001ff077424 */ /* 0x000fe200078e00ff */
[----:B------:R3:W4:Y:S03]  /*0970*/  F2I.U32.TRUNC.NTZ R12, R6 ;  /* 0x00000006000c7305 */ /* 0x000726000020f000 */
[----:B------:R-:W1:Y:S01]  /*0980*/  LDC R15, c[0x0][0x648] ;  /* 0x00019200ff0f7b82 */ /* 0x000e620000000800 */
[-C--:B0-----:R-:W-:Y:S02]  /*0990*/  SHF.L.U32 R4, R9, R26.reuse, RZ ;  /* 0x0000001a09047219 */ /* 0x081fe400000006ff */
[----:B------:R-:W-:-:S02]  /*09a0*/  SHF.R.U64 R32, R30, R26, R5 ;  /* 0x0000001a1e207219 */ /* 0x000fc40000001205 */
[----:B------:R-:W-:Y:S02]  /*09b0*/  LOP3.LUT R11, RZ, R4, RZ, 0x33, !PT ;  /* 0x00000004ff0b7212 */ /* 0x000fe400078e33ff */
[-C--:B------:R-:W-:Y:S01]  /*09c0*/  SHF.R.U32.HI R5, RZ, R26.reuse, R5 ;  /* 0x0000001aff057219 */ /* 0x080fe20000011605 */
[----:B------:R-:W0:Y:S01]  /*09d0*/  LDC R21, c[0x0][0x638] ;  /* 0x00018e00ff157b82 */ /* 0x000e220000000800 */
[----:B------:R-:W-:Y:S01]  /*09e0*/  SHF.L.U32 R10, R7, R26, RZ ;  /* 0x0000001a070a7219 */ /* 0x000fe200000006ff */
[----:B------:R-:W-:-:S06]  /*09f0*/  IMAD.MOV.U32 R4, RZ, RZ, R32 ;  /* 0x000000ffff047224 */ /* 0x000fcc00078e0020 */
[----:B------:R-:W0:Y:S01]  /*0a00*/  LDC R153, c[0x0][0x610] ;  /* 0x00018400ff997b82 */ /* 0x000e220000000800 */
[----:B---34-:R-:W-:Y:S05]  /*0a10*/  @!P0 BRA `(.L_x_6) ;  /* 0x0000000000288947 */ /* 0x018fea0003800000 */
[----:B------:R-:W3:Y:S02]  /*0a20*/  LDC R9, c[0x0][0x64c] ;  /* 0x00019300ff097b82 */ /* 0x000ee40000000800 */
[----:B---3--:R-:W-:-:S05]  /*0a30*/  IADD3 R9, P0, R32, R9, RZ ;  /* 0x0000000920097210 */ /* 0x008fca0007f1e0ff */
        /* <DEDUP_REMOVED lines=8> */
.L_x_6:
[----:B-1----:R-:W-:Y:S01]  /*0ac0*/  SHF.R.U64 R4, R4, R15, R5 ;  /* 0x0000000f04047219 */ /* 0x002fe20000001205 */
[----:B--2---:R-:W-:Y:S01]  /*0ad0*/  VIADD R5, R24, 0xffffffff ;  /* 0xffffffff18057836 */ /* 0x004fe20000000000 */
[----:B------:R-:W-:Y:S01]  /*0ae0*/  LOP3.LUT R11, R30, R11, RZ, 0xc0, !PT ;  /* 0x0000000b1e0b7212 */ /* 0x000fe200078ec0ff */
[----:B------:R-:W-:Y:S02]  /*0af0*/  IMAD.MOV R12, RZ, RZ, -R12 ;  /* 0x000000ffff0c7224 */ /* 0x000fe400078e0a0c */
[----:B------:R-:W-:Y:S02]  /*0b00*/  IMAD.MOV R6, RZ, RZ, -R4 ;  /* 0x000000ffff067224 */ /* 0x000fe400078e0a04 */
[----:B------:R-:W-:Y:S01]  /*0b10*/  IMAD R11, R10, R4, R11 ;  /* 0x000000040a0b7224 */ /* 0x000fe200078e020b */
[----:B------:R-:W-:Y:S01]  /*0b20*/  LOP3.LUT R4, R20, R5, RZ, 0xc0, !PT ;  /* 0x0000000514047212 */ /* 0x000fe200078ec0ff */
[----:B------:R-:W-:Y:S02]  /*0b30*/  @P3 IMAD R0, R14, R12, R3 ;  /* 0x0000000c0e003224 */ /* 0x000fe400078e0203 */
[----:B0-----:R-:W-:-:S02]  /*0b40*/  IMAD R3, R6, R21, R32 ;  /* 0x0000001506037224 */ /* 0x001fc400078e0220 */
[----:B------:R-:W-:Y:S02]  /*0b50*/  IMAD R153, R11, R153, R0 ;  /* 0x000000990b997224 */ /* 0x000fe400078e0200 */
[----:B------:R-:W-:Y:S02]  /*0b60*/  IMAD R4, R3, R24, R4 ;  /* 0x0000001803047224 */ /* 0x000fe400078e0204 */
[----:B------:R-:W-:-:S03]  /*0b70*/  IMAD.MOV.U32 R0, RZ, RZ, 0x1 ;  /* 0x00000001ff007424 */ /* 0x000fc600078e00ff */
[----:B------:R-:W-:Y:S02]  /*0b80*/  SEL R152, R4, R153, !P3 ;  /* 0x0000009904987207 */ /* 0x000fe40005800000 */
[----:B------:R-:W-:-:S07]  /*0b90*/  SEL R153, R153, R4, !P3 ;  /* 0x0000000499997207 */ /* 0x000fce0005800000 */
.L_x_4:
[----:B------:R-:W-:-:S08]  /*0ba0*/  NOP ;  /* 0x0000000000007918 */ /* 0x000fd00000000000 */
[----:B------:R-:W0:Y:S02]  /*0bb0*/  USETMAXREG.TRY_ALLOC.CTAPOOL UP0, 0xe8 ;  /* 0x000000e8000079c8 */ /* 0x000e240008000600 */
[----:B0-----:R-:W-:-:S13]  /*0bc0*/  PLOP3.LUT P0, PT, PT, PT, UP0, 0x80, 0x0 ;  /* 0x000000000000781c */ /* 0x001fda0003f0f008 */
[----:B------:R-:W-:Y:S05]  /*0bd0*/  @!P0 BRA `(.L_x_4) ;  /* 0xfffffffc00f08947 */ /* 0x000fea000383ffff */
[----:B------:R-:W-:Y:S01]  /*0be0*/  ULDC.64 UR4, c[0x0][0x598] ;  /* 0x0001660000047ab9 */ /* 0x000fe20000000a00 */
[----:B------:R-:W-:Y:S01]  /*0bf0*/  ULDC.64 UR36, c[0x0][0x208] ;  /* 0x0000820000247ab9 */ /* 0x000fe20000000a00 */
[----:B------:R-:W-:-:S04]  /*0c00*/  ISETP.NE.U32.AND P0, PT, RZ, UR4, PT ;  /* 0x00000004ff007c0c */ /* 0x000fc8000bf05070 */
[----:B------:R-:W-:-:S13]  /*0c10*/  ISETP.NE.AND.EX P0, PT, RZ, UR5, PT, P0 ;  /* 0x00000005ff007c0c */ /* 0x000fda000bf05300 */
[----:B------:R-:W-:Y:S05]  /*0c20*/  @!P0 BRA `(.L_x_7) ;  /* 0x00000000001c8947 */ /* 0x000fea0003800000 */
[----:B------:R-:W0:Y:S02]  /*0c30*/  LDC.64 R4, c[0x0][0x598] ;  /* 0x00016600ff047b82 */ /* 0x000e240000000a00 */
[----:B0-----:R-:W2:Y:S02]  /*0c40*/  LDG.E.64 R4, desc[UR36][R4.64] ;  /* 0x0000002404047981 */ /* 0x001ea4000c1e1b00 */
[----:B--2---:R-:W-:-:S04]  /*0c50*/  ISETP.NE.U32.AND P0, PT, R4, RZ, PT ;  /* 0x000000ff0400720c */ /* 0x004fc80003f05070 */
[----:B------:R-:W-:-:S13]  /*0c60*/  ISETP.NE.AND.EX P0, PT, R5, RZ, PT, P0 ;  /* 0x000000ff0500720c */ /* 0x000fda0003f05300 */
[----:B------:R-:W-:Y:S05]  /*0c70*/  @!P0 BRA `(.L_x_7) ;  /* 0x0000000000088947 */ /* 0x000fea0003800000 */
[----:B------:R0:W5:Y:S01]  /*0c80*/  LD.E R154, desc[UR36][R4.64] ;  /* 0x00000024049a7980 */ /* 0x000162000c101900 */
[----:B------:R-:W-:Y:S05]  /*0c90*/  BRA `(.L_x_8) ;  /* 0x0000000000247947 */ /* 0x000fea0003800000 */
.L_x_7:
[----:B------:R-:W-:Y:S02]  /*0ca0*/  ULDC.64 UR4, c[0x0][0x588] ;  /* 0x0001620000047ab9 */ /* 0x000fe40000000a00 */
[----:B------:R-:W-:-:S04]  /*0cb0*/  ISETP.NE.U32.AND P0, PT, RZ, UR4, PT ;  /* 0x00000004ff007c0c */ /* 0x000fc8000bf05070 */
[----:B------:R-:W-:-:S13]  /*0cc0*/  ISETP.NE.AND.EX P0, PT, RZ, UR5, PT, P0 ;  /* 0x00000005ff007c0c */ /* 0x000fda000bf05300 */
[----:B------:R-:W-:Y:S05]  /*0cd0*/  @!P0 BRA `(.L_x_9) ;  /* 0x00000000000c8947 */ /* 0x000fea0003800000 */
[----:B------:R-:W0:Y:S02]  /*0ce0*/  LDC.64 R154, c[0x0][0x588] ;  /* 0x00016200ff9a7b82 */ /* 0x000e240000000a00 */
[----:B0-----:R1:W5:Y:S01]  /*0cf0*/  LDG.E R154, desc[UR36][R154.64] ;  /* 0x000000249a9a7981 */ /* 0x001362000c1e1900 */
[----:B------:R-:W-:Y:S05]  /*0d00*/  BRA `(.L_x_8) ;  /* 0x0000000000087947 */ /* 0x000fea0003800000 */
.L_x_9:
[----:B------:R-:W-:Y:S02]  /*0d10*/  ULDC UR4, c[0x0][0x580] ;  /* 0x0001600000047ab9 */ /* 0x000fe40000000800 */
[----:B------:R-:W-:-:S07]  /*0d20*/  IMAD.U32 R154, RZ, RZ, UR4 ;  /* 0x00000004ff9a7e24 */ /* 0x000fce000f8e00ff */
.L_x_8:
[----:B------:R-:W-:Y:S02]  /*0d30*/  ULDC.64 UR4, c[0x0][0x5a0] ;  /* 0x0001680000047ab9 */ /* 0x000fe40000000a00 */
[----:B------:R-:W-:-:S04]  /*0d40*/  ISETP.NE.U32.AND P0, PT, RZ, UR4, PT ;  /* 0x00000004ff007c0c */ /* 0x000fc8000bf05070 */
[----:B------:R-:W-:-:S13]  /*0d50*/  ISETP.NE.AND.EX P0, PT, RZ, UR5, PT, P0 ;  /* 0x00000005ff007c0c */ /* 0x000fda000bf05300 */
[----:B------:R-:W-:Y:S05]  /*0d60*/  @!P0 BRA `(.L_x_10) ;  /* 0x00000000001c8947 */ /* 0x000fea0003800000 */
[----:B0-----:R-:W0:Y:S02]  /*0d70*/  LDC.64 R4, c[0x0][0x5a0] ;  /* 0x00016800ff047b82 */ /* 0x001e240000000a00 */
[----:B0-----:R-:W2:Y:S02]  /*0d80*/  LDG.E.64 R4, desc[UR36][R4.64] ;  /* 0x0000002404047981 */ /* 0x001ea4000c1e1b00 */
[----:B--2---:R-:W-:-:S04]  /*0d90*/  ISETP.NE.U32.AND P0, PT, R4, RZ, PT ;  /* 0x000000ff0400720c */ /* 0x004fc80003f05070 */
[----:B------:R-:W-:-:S13]  /*0da0*/  ISETP.NE.AND.EX P0, PT, R5, RZ, PT, P0 ;  /* 0x000000ff0500720c */ /* 0x000fda0003f05300 */
[----:B------:R-:W-:Y:S05]  /*0db0*/  @!P0 BRA `(.L_x_10) ;  /* 0x0000000000088947 */ /* 0x000fea0003800000 */
[----:B-1----:R0:W5:Y:S01]  /*0dc0*/  LD.E R155, desc[UR36][R4.64] ;  /* 0x00000024049b7980 */ /* 0x002162000c101900 */
[----:B------:R-:W-:Y:S05]  /*0dd0*/  BRA `(.L_x_11) ;  /* 0x0000000000247947 */ /* 0x000fea0003800000 */
.L_x_10:
[----:B------:R-:W-:Y:S02]  /*0de0*/  ULDC.64 UR4, c[0x0][0x590] ;  /* 0x0001640000047ab9 */ /* 0x000fe40000000a00 */
[----:B------:R-:W-:-:S04]  /*0df0*/  ISETP.NE.U32.AND P0, PT, RZ, UR4, PT ;  /* 0x00000004ff007c0c */ /* 0x000fc8000bf05070 */
[----:B------:R-:W-:-:S13]  /*0e00*/  ISETP.NE.AND.EX P0, PT, RZ, UR5, PT, P0 ;  /* 0x00000005ff007c0c */ /* 0x000fda000bf05300 */
[----:B------:R-:W-:Y:S05]  /*0e10*/  @!P0 BRA `(.L_x_12) ;  /* 0x00000000000c8947 */ /* 0x000fea0003800000 */
[----:B0-----:R-:W1:Y:S02]  /*0e20*/  LDC.64 R4, c[0x0][0x590] ;  /* 0x00016400ff047b82 */ /* 0x001e640000000a00 */
[----:B-1----:R1:W5:Y:S01]  /*0e30*/  LDG.E R155, desc[UR36][R4.64] ;  /* 0x00000024049b7981 */ /* 0x002362000c1e1900 */
[----:B------:R-:W-:Y:S05]  /*0e40*/  BRA `(.L_x_11) ;  /* 0x0000000000087947 */ /* 0x000fea0003800000 */
.L_x_12:
[----:B------:R-:W-:Y:S02]  /*0e50*/  ULDC UR4, c[0x0][0x584] ;  /* 0x0001610000047ab9 */ /* 0x000fe40000000800 */
[----:B-1----:R-:W-:-:S07]  /*0e60*/  IMAD.U32 R155, RZ, RZ, UR4 ;  /* 0x00000004ff9b7e24 */ /* 0x002fce000f8e00ff */
.L_x_11:
[----:B------:R-:W-:-:S13]  /*0e70*/  LOP3.LUT P0, RZ, R0, 0xff, RZ, 0xc0, !PT ;  /* 0x000000ff00ff7812 */ /* 0x000fda000780c0ff */
[----:B------:R-:W-:Y:S05]  /*0e80*/  @!P0 EXIT ;  /* 0x000000000000894d */ /* 0x000fea0003800000 */
[----:B------:R-:W-:Y:S01]  /*0e90*/  ULDC UR4, c[0x0][0x28c] ;  /* 0x0000a30000047ab9 */ /* 0x000fe20000000800 */
[----:B------:R-:W-:Y:S01]  /*0ea0*/  LOP3.LUT R160, R19, 0x1, RZ, 0xfc, !PT ;  /* 0x0000000113a07812 */ /* 0x000fe200078efcff */
[----:B------:R-:W-:Y:S01]  /*0eb0*/  UIADD3 UR4, UR4, 0x3f, URZ ;  /* 0x0000003f04047890 */ /* 0x000fe2000fffe03f */
[----:B------:R-:W-:Y:S01]  /*0ec0*/  UMOV UR38, URZ ;  /* 0x0000003f00267c82 */ /* 0x000fe20008000000 */
[----:B------:R-:W-:Y:S02]  /*0ed0*/  UMOV UR39, URZ ;  /* 0x0000003f00277c82 */ /* 0x000fe40008000000 */
[----:B------:R-:W-:-:S04]  /*0ee0*/  USHF.R.S32.HI UR5, URZ, 0x1f, UR4 ;  /* 0x0000001f3f057899 */ /* 0x000fc80008011404 */
[----:B------:R-:W-:-:S04]  /*0ef0*/  ULEA.HI UR5, UR5, UR4, URZ, 0x6 ;  /* 0x0000000405057291 */ /* 0x000fc8000f8f303f */
[----:B------:R-:W-:-:S12]  /*0f00*/  USHF.R.S32.HI UR40, URZ, 0x6, UR5 ;  /* 0x000000063f287899 */ /* 0x000fd80008011405 */
.L_x_286:
[----:B------:R-:W-:Y:S01]  /*0f10*/  LOP3.LUT R0, R18, 0x80, RZ, 0xc0, !PT ;  /* 0x0000008012007812 */ /* 0x000fe200078ec0ff */
[----:B--2---:R-:W2:Y:S01]  /*0f20*/  S2UR UR7, SR_CgaCtaId ;  /* 0x00000000000779c3 */ /* 0x004ea20000008800 */
[----:B------:R-:W-:Y:S02]  /*0f30*/  UMOV UR6, 0x400 ;  /* 0x0000040000067882 */ /* 0x000fe40000000000 */
[----:B------:R-:W-:-:S06]  /*0f40*/  SHF.R.U32.HI R0, RZ, 0x7, R0 ;  /* 0x00000007ff007819 */ /* 0x000fcc0000011600 */
[----:B---3--:R-:W3:Y:S01]  /*0f50*/  SHFL.IDX PT, R0, R0, RZ, 0x1f ;  /* 0x00001fff00007589 */ /* 0x008ee200000e0000 */
[----:B--2---:R-:W-:Y:S01]  /*0f60*/  ULEA UR42, UR7, UR6, 0x18 ;  /* 0x00000006072a7291 */ /* 0x004fe2000f8ec03f */
[----:B---3--:R-:W-:-:S13]  /*0f70*/  R2UR UR4, R0 ;  /* 0x00000000000472ca */ /* 0x008fda00000e0000 */
[----:B------:R-:W-:-:S04]  /*0f80*/  ULEA.HI UR5, UR4, UR4, URZ, 0x1 ;  /* 0x0000000404057291 */ /* 0x000fc8000f8f083f */
[----:B------:R-:W-:-:S04]  /*0f90*/  ULOP3.LUT UR5, UR5, 0x7fffe, URZ, 0xc0, !UPT ;  /* 0x0007fffe05057892 */ /* 0x000fc8000f8ec03f */
[----:B------:R-:W-:-:S03]  /*0fa0*/  UIADD3 UR5, UR4, -UR5, URZ ;  /* 0x8000000504057290 */ /* 0x000fc6000fffe03f */
[----:B------:R-:W-:Y:S01]  /*0fb0*/  ULDC UR4, c[0x0][0x28c] ;  /* 0x0000a30000047ab9 */ /* 0x000fe20000000800 */
[----:B------:R-:W-:Y:S01]  /*0fc0*/  ULEA UR5, UR5, UR42, 0xd ;  /* 0x0000002a05057291 */ /* 0x000fe2000f8e683f */
[----:B------:R-:W-:-:S03]  /*0fd0*/  ISETP.LT.AND P0, PT, RZ, UR4, PT ;  /* 0x00000004ff007c0c */ /* 0x000fc6000bf01270 */
[----:B------:R-:W-:-:S04]  /*0fe0*/  UIADD3 UR5, UR5, 0x100, URZ ;  /* 0x0000010005057890 */ /* 0x000fc8000fffe03f */
[----:B------:R-:W-:-:S04]  /*0ff0*/  USHF.R.U32.HI UR5, URZ, 0x4, UR5 ;  /* 0x000000043f057899 */ /* 0x000fc80008011605 */
[----:B------:R-:W-:Y:S02]  /*1000*/  ULOP3.LUT UR41, UR5, 0x3fff, URZ, 0xc0, !UPT ;  /* 0x00003fff05297892 */ /* 0x000fe4000f8ec03f */
[----:B-1--4-:R-:W-:Y:S10]  /*1010*/  @P0 BRA `(.L_x_13) ;  /* 0x0000000000400947 */ /* 0x012ff40003800000 */
[----:B------:R-:W-:Y:S01]  /*1020*/  MOV R0, 0x0 ;  /* 0x0000000000007802 */ /* 0x000fe20000000f00 */
[----:B------:R-:W-:Y:S01]  /*1030*/  ULDC.64 UR4, c[0x4][0x68] ;  /* 0x01001a0000047ab9 */ /* 0x000fe20000000a00 */
[----:B------:R-:W-:Y:S01]  /*1040*/  ULDC.64 UR6, c[0x4][0x8] ;  /* 0x0100020000067ab9 */ /* 0x000fe20000000a00 */
[----:B01----:R-:W-:Y:S01]  /*1050*/  IMAD.U32 R4, RZ, RZ, UR4 ;  /* 0x00000004ff047e24 */ /* 0x003fe2000f8e00ff */
[----:B------:R0:W1:Y:S01]  /*1060*/  LDC.64 R14, c[0x4][R0] ;  /* 0x01000000000e7b82 */ /* 0x0000620000000a00 */
[----:B------:R-:W-:Y:S01]  /*1070*/  IMAD.U32 R5, RZ, RZ, UR5 ;  /* 0x00000005ff057e24 */ /* 0x000fe2000f8e00ff */
[----:B------:R-:W-:Y:S01]  /*1080*/  ULDC.64 UR4, c[0x4][0x70] ;  /* 0x01001c0000047ab9 */ /* 0x000fe20000000a00 */
[----:B------:R-:W-:Y:S02]  /*1090*/  IMAD.U32 R10, RZ, RZ, UR6 ;  /* 0x00000006ff0a7e24 */ /* 0x000fe4000f8e00ff */
[----:B------:R-:W-:Y:S02]  /*10a0*/  IMAD.U32 R6, RZ, RZ, UR4 ;  /* 0x00000004ff067e24 */ /* 0x000fe4000f8e00ff */
[----:B------:R-:W-:-:S02]  /*10b0*/  IMAD.U32 R7, RZ, RZ, UR5 ;  /* 0x00000005ff077e24 */ /* 0x000fc4000f8e00ff */
[----:B------:R-:W-:Y:S02]  /*10c0*/  IMAD.U32 R11, RZ, RZ, UR7 ;  /* 0x00000007ff0b7e24 */ /* 0x000fe4000f8e00ff */
[----:B------:R-:W-:Y:S02]  /*10d0*/  IMAD.MOV.U32 R8, RZ, RZ, 0x1e1 ;  /* 0x000001e1ff087424 */ /* 0x000fe400078e00ff */
[----:B------:R-:W-:Y:S02]  /*10e0*/  IMAD.MOV.U32 R12, RZ, RZ, 0x1 ;  /* 0x00000001ff0c7424 */ /* 0x000fe400078e00ff */
[----:B0-----:R-:W-:-:S07]  /*10f0*/  IMAD.MOV.U32 R13, RZ, RZ, RZ ;  /* 0x000000ffff0d7224 */ /* 0x001fce00078e00ff */
[----:B------:R-:W-:-:S07]  /*1100*/  LEPC R20, `(.L_x_13) ;  /* 0x000000001014794e */ /* 0x000fce0000000000 */
[----:B-1---5:R-:W-:Y:S05]  /*1110*/  CALL.ABS.NOINC R14 ;  /* 0x000000000e007343 */ /* 0x022fea0003c00000 */
.L_x_13:
[----:B------:R-:W-:-:S13]  /*1120*/  ISETP.NE.AND P0, PT, R160, 0x3, PT ;  /* 0x00000003a000780c */ /* 0x000fda0003f05270 */
[----:B------:R-:W-:Y:S05]  /*1130*/  @!P0 BRA `(.L_x_14) ;  /* 0x0000000000048947 */ /* 0x000fea0003800000 */
[----:B------:R-:W-:Y:S01]  /*1140*/  BPT.TRAP 0x1 ;  /* 0x000000040000795c */ /* 0x000fe20000300000 */
.L_x_14:
[----:B------:R-:W-:Y:S02]  /*1150*/  IMAD.U32 R3, RZ, RZ, UR39 ;  /* 0x00000027ff037e24 */ /* 0x000fe4000f8e00ff */
[----:B------:R-:W-:-:S03]  /*1160*/  IMAD.U32 R0, RZ, RZ, UR38 ;  /* 0x00000026ff007e24 */ /* 0x000fc6000f8e00ff */
[----:B------:R-:W-:Y:S02]  /*1170*/  LEA R3, R3, UR42, 0x3 ;  /* 0x0000002a03037c11 */ /* 0x000fe4000f8e18ff */
[----:B------:R-:W-:-:S04]  /*1180*/  SHF.L.U32 R0, R0, 0x1f, RZ ;  /* 0x0000001f00007819 */ /* 0x000fc800000006ff */
[----:B------:R2:W3:Y:S01]  /*1190*/  SYNCS.PHASECHK.TRANS64.TRYWAIT P1, [R3+URZ], R0 ;  /* 0x00000000030075a7 */ /* 0x0004e2000802017f */
[----:B------:R-:W-:Y:S05]  /*11a0*/  @!P0 BRA `(.L_x_15) ;  /* 0x0000000000048947 */ /* 0x000fea0003800000 */
[----:B------:R-:W-:Y:S01]  /*11b0*/  BPT.TRAP 0x1 ;  /* 0x000000040000795c */ /* 0x000fe20000300000 */
.L_x_15:
[----:B---3--:R-:W-:Y:S05]  /*11c0*/  @P1 BRA `(.L_x_16) ;  /* 0x0000000000081947 */ /* 0x008fea0003800000 */
[----:B------:R-:W3:Y:S02]  /*11d0*/  SYNCS.PHASECHK.TRANS64.TRYWAIT P1, [R3+URZ], R0 ;  /* 0x00000000030075a7 */ /* 0x000ee4000802017f */
[----:B---3--:R-:W-:Y:S05]  /*11e0*/  @!P1 BRA `(.L_x_17) ;  /* 0x000000a400f09947 */ /* 0x008fea0003800000 */
.L_x_16:
[----:B------:R-:W-:-:S04]  /*11f0*/  UISETP.LT.AND UP0, UPT, UR40, 0x1, UPT ;  /* 0x000000012800788c */ /* 0x000fc8000bf01270 */
[----:B------:R-:W-:-:S04]  /*1200*/  USEL UR4, UR40, 0x1, UP0 ;  /* 0x0000000128047887 */ /* 0x000fc80008000000 */
[----:B------:R-:W-:-:S06]  /*1210*/  UIADD3 UR4, UR40, -UR4, URZ ;  /* 0x8000000428047290 */ /* 0x000fcc000fffe03f */
[----:B--23--:R-:W-:Y:S01]  /*1220*/  IMAD.U32 R0, RZ, RZ, UR4 ;  /* 0x00000004ff007e24 */ /* 0x00cfe2000f8e00ff */
[----:B------:R-:W-:Y:S05]  /*1230*/  WARPSYNC.ALL ;  /* 0x0000000000007948 */ /* 0x000fea0003800000 */
[----:B------:R-:W-:Y:S01]  /*1240*/  ISETP.GE.AND P1, PT, R0, 0x1, PT ;  /* 0x000000010000780c */ /* 0x000fe20003f26270 */
[----:B------:R-:W-:Y:S01]  /*1250*/  UIADD3 UR4, UR42, 0x18100, URZ ;  /* 0x000181002a047890 */ /* 0x000fe2000fffe03f */
[----:B------:R-:W-:Y:S01]  /*1260*/  WARPGROUP.ARRIVE ;  /* 0x00000000000079c5 */ /* 0x000fe20000000000 */
[----:B------:R-:W-:Y:S01]  /*1270*/  UMOV UR9, 0x40000040 ;  /* 0x4000004000097882 */ /* 0x000fe20000000000 */
[----:B------:R-:W-:Y:S01]  /*1280*/  UMOV UR11, 0x40000040 ;  /* 0x40000040000b7882 */ /* 0x000fe20000000000 */
[----:B------:R-:W-:-:S04]  /*1290*/  USHF.R.U32.HI UR4, URZ, 0x4, UR4 ;  /* 0x000000043f047899 */ /* 0x000fc80008011604 */
[----:B------:R-:W-:Y:S02]  /*12a0*/  ULOP3.LUT UR5, UR4, 0x3fff, URZ, 0xc0, !UPT ;  /* 0x00003fff04057892 */ /* 0x000fe4000f8ec03f */
[----:B------:R-:W-:Y:S02]  /*12b0*/  ULOP3.LUT UR4, UR41, 0x10000, URZ, 0xfc, !UPT ;  /* 0x0001000029047892 */ /* 0x000fe4000f8efc3f */
[----:B------:R-:W-:Y:S02]  /*12c0*/  ULOP3.LUT UR5, UR5, 0x10000, URZ, 0xfc, !UPT ;  /* 0x0001000005057892 */ /* 0x000fe4000f8efc3f */
[----:B------:R-:W-:Y:S02]  /*12d0*/  ULEA UR6, UR39, UR4, 0xb ;  /* 0x0000000427067291 */ /* 0x000fe4000f8e583f */
[----:B------:R-:W-:-:S05]  /*12e0*/  ULEA UR7, UR39, UR5, 0xc ;  /* 0x0000000527077291 */ /* 0x000fca000f8e603f */
[----:B------:R-:W-:Y:S02]  /*12f0*/  UMOV UR8, UR6 ;  /* 0x0000000600087c82 */ /* 0x000fe40008000000 */
[----:B------:R-:W-:Y:S02]  /*1300*/  UMOV UR10, UR7 ;  /* 0x00000007000a7c82 */ /* 0x000fe40008000000 */
[----:B------:R-:W-:Y:S01]  /*1310*/  HGMMA.64x256x8.F32.TF32 R24, gdesc[UR8], RZ, !UPT, gsb0 ;  /* 0x07e00000081879f0 */ /* 0x000fe2000c0028ff */
[----:B------:R-:W-:Y:S02]  /*1320*/  UIADD3 UR8, UR6, 0x2, URZ ;  /* 0x0000000206087890 */ /* 0x000fe4000fffe03f */
[----:B------:R-:W-:Y:S01]  /*1330*/  UIADD3 UR10, UR7, 0x2, URZ ;  /* 0x00000002070a7890 */ /* 0x000fe2000fffe03f */
[----:B------:R-:W-:Y:S01]  /*1340*/  UMOV UR9, 0x40000040 ;  /* 0x4000004000097882 */ /* 0x000fe20000000000 */
[----:B------:R-:W-:Y:S01]  /*1350*/  UMOV UR11, 0x40000040 ;  /* 0x40000040000b7882 */ /* 0x000fe20000000000 */
[----:B------:R-:W-:-:S02]  /*1360*/  WARPGROUP.DEPBAR.LE gsb0, 0x0 ;  /* 0x00008000000079c5 */ /* 0x000fc40000010000 */
[----:B------:R-:W-:-:S15]  /*1370*/  WARPGROUP.ARRIVE ;  /* 0x00000000000079c5 */ /* 0x000fde0000000000 */
[----:B------:R-:W-:-:S05]  /*1380*/  NOP ;  /* 0x0000000000007918 */ /* 0x000fca0000000000 */
[----:B------:R-:W-:Y:S01]  /*1390*/  HGMMA.64x256x8.F32.TF32 R24, gdesc[UR8], R24, gsb0 ;  /* 0x07e00000081879f0 */ /* 0x000fe20008002818 */
[----:B------:R-:W-:Y:S02]  /*13a0*/  UIADD3 UR8, UR6, 0x4, URZ ;  /* 0x0000000406087890 */ /* 0x000fe4000fffe03f */
[----:B------:R-:W-:Y:S01]  /*13b0*/  UIADD3 UR10, UR7, 0x4, URZ ;  /* 0x00000004070a7890 */ /* 0x000fe2000fffe03f */
[----:B------:R-:W-:Y:S01]  /*13c0*/  UMOV UR9, 0x40000040 ;  /* 0x4000004000097882 */ /* 0x000fe20000000000 */
[----:B------:R-:W-:Y:S01]  /*13d0*/  UMOV UR11, 0x40000040 ;  /* 0x40000040000b7882 */ /* 0x000fe20000000000 */
[----:B------:R-:W-:Y:S02]  /*13e0*/  WARPGROUP.DEPBAR.LE gsb0, 0x0 ;  /* 0x00008000000079c5 */ /* 0x000fe40000010000 */
        /* <DEDUP_REMOVED lines=42> */
[----:B------:R-:W-:Y:S03]  /*1690*/  HGMMA.64x256x8.F32.TF32 R24, gdesc[UR8], R24, gsb0 ;  /* 0x07e00000081879f0 */ /* 0x000fe60008002818 */
[----:B------:R-:W-:Y:S02]  /*16a0*/  WARPGROUP.DEPBAR.LE gsb0, 0x0 ;  /* 0x00008000000079c5 */ /* 0x000fe40000010000 */
[----:B------:R-:W-:Y:S05]  /*16b0*/  @!P1 BRA `(.L_x_18) ;  /* 0x0000000400a49947 */ /* 0x000fea0003800000 */
[----:B------:R-:W-:-:S04]  /*16c0*/  UIADD3 UR6, UR39, 0x1, URZ ;  /* 0x0000000127067890 */ /* 0x000fc8000fffe03f */
[----:B------:R-:W-:-:S04]  /*16d0*/  UISETP.NE.AND UP0, UPT, UR6, 0x3, UPT ;  /* 0x000000030600788c */ /* 0x000fc8000bf05270 */
[----:B------:R-:W-:Y:S02]  /*16e0*/  USEL UR7, URZ, 0x1, UP0 ;  /* 0x000000013f077887 */ /* 0x000fe40008000000 */
[----:B------:R-:W-:Y:S02]  /*16f0*/  USEL UR6, UR6, URZ, UP0 ;  /* 0x0000003f06067287 */ /* 0x000fe40008000000 */
[----:B------:R-:W-:-:S06]  /*1700*/  ULOP3.LUT UR7, UR38, UR7, URZ, 0x3c, !UPT ;  /* 0x0000000726077292 */ /* 0x000fcc000f8e3c3f */
[----:B01----:R-:W-:Y:S01]  /*1710*/  IMAD.U32 R5, RZ, RZ, UR7 ;  /* 0x00000007ff057e24 */ /* 0x003fe2000f8e00ff */
[----:B------:R-:W-:-:S06]  /*1720*/  UMOV UR7, UR39 ;  /* 0x0000002700077c82 */ /* 0x000fcc0008000000 */
.L_x_25:
[----:B01----:R-:W-:Y:S05]  /*1730*/  @!P0 BRA `(.L_x_19) ;  /* 0x0000000000048947 */ /* 0x003fea0003800000 */
[----:B------:R-:W-:Y:S01]  /*1740*/  BPT.TRAP 0x1 ;  /* 0x000000040000795c */ /* 0x000fe20000300000 */
.L_x_19:
[----:B------:R-:W0:Y:S01]  /*1750*/  S2UR UR9, SR_CgaCtaId ;  /* 0x00000000000979c3 */ /* 0x000e220000008800 */
[----:B------:R-:W-:Y:S01]  /*1760*/  UMOV UR8, 0x400 ;  /* 0x0000040000087882 */ /* 0x000fe20000000000 */
[----:B------:R-:W-:Y:S01]  /*1770*/  SHF.L.U32 R3, R5, 0x1f, RZ ;  /* 0x0000001f05037819 */ /* 0x000fe200000006ff */
[----:B0-----:R-:W-:-:S04]  /*1780*/  ULEA UR8, UR9, UR8, 0x18 ;  /* 0x0000000809087291 */ /* 0x001fc8000f8ec03f */
[----:B------:R-:W-:-:S09]  /*1790*/  ULEA UR9, UR6, UR8, 0x3 ;  /* 0x0000000806097291 */ /* 0x000fd2000f8e183f */
[----:B------:R0:W1:Y:S01]  /*17a0*/  SYNCS.PHASECHK.TRANS64.TRYWAIT P1, [UR9], R3 ;  /* 0x00000003ff0075a7 */ /* 0x0000620008020149 */
[----:B------:R-:W-:Y:S05]  /*17b0*/  @!P0 BRA `(.L_x_20) ;  /* 0x0000000000048947 */ /* 0x000fea0003800000 */
[----:B------:R-:W-:Y:S01]  /*17c0*/  BPT.TRAP 0x1 ;  /* 0x000000040000795c */ /* 0x000fe20000300000 */
.L_x_20:
[----:B-1----:R-:W-:Y:S05]  /*17d0*/  @P1 BRA `(.L_x_21) ;  /* 0x0000000000081947 */ /* 0x002fea0003800000 */
[----:B------:R-:W1:Y:S02]  /*17e0*/  SYNCS.PHASECHK.TRANS64.TRYWAIT P1, [UR9], R3 ;  /* 0x00000003ff0075a7 */ /* 0x000e640008020149 */
[----:B-1----:R-:W-:Y:S05]  /*17f0*/  @!P1 BRA `(.L_x_22) ;  /* 0x000000a000809947 */ /* 0x002fea0003800000 */
.L_x_21:
[----:B------:R-:W-:Y:S01]  /*1800*/  ULEA UR9, UR6, UR4, 0xb ;  /* 0x0000000406097291 */ /* 0x000fe2000f8e583f */
[----:B------:R-:W-:Y:S01]  /*1810*/  WARPGROUP.ARRIVE ;  /* 0x00000000000079c5 */ /* 0x000fe20000000000 */
[----:B------:R-:W-:Y:S01]  /*1820*/  ULEA UR10, UR6, UR5, 0xc ;  /* 0x00000005060a7291 */ /* 0x000fe2000f8e603f */
[----:B------:R-:W-:Y:S01]  /*1830*/  UMOV UR13, 0x40000040 ;  /* 0x40000040000d7882 */ /* 0x000fe20000000000 */
[----:B------:R-:W-:-:S03]  /*1840*/  UMOV UR15, 0x40000040 ;  /* 0x40000040000f7882 */ /* 0x000fc60000000000 */
[----:B------:R-:W-:Y:S02]  /*1850*/  UMOV UR12, UR9 ;  /* 0x00000009000c7c82 */ /* 0x000fe40008000000 */
[----:B------:R-:W-:Y:S02]  /*1860*/  UMOV UR14, UR10 ;  /* 0x0000000a000e7c82 */ /* 0x000fe40008000000 */
[----:B------:R-:W-:Y:S01]  /*1870*/  HGMMA.64x256x8.F32.TF32 R24, gdesc[UR12], R24, gsb0 ;  /* 0x07e000000c1879f0 */ /* 0x000fe20008002818 */
        /* <DEDUP_REMOVED lines=58> */
[----:B------:R-:W-:Y:S01]  /*1c20*/  BPT.TRAP 0x1 ;  /* 0x000000040000795c */ /* 0x000fe20000300000 */
.L_x_23:
[----:B------:R-:W-:Y:S01]  /*1c30*/  ULEA UR8, UR7, UR8, 0x3 ;  /* 0x0000000807087291 */ /* 0x000fe2000f8e183f */
[----:B------:R-:W-:-:S03]  /*1c40*/  ISETP.GT.U32.AND P1, PT, R19, 0x1, PT ;  /* 0x000000011300780c */ /* 0x000fc60003f24070 */
[----:B------:R-:W-:-:S04]  /*1c50*/  UIADD3 UR8, UR8, 0x18, URZ ;  /* 0x0000001808087890 */ /* 0x000fc8000fffe03f */
[----:B------:R-:W-:-:S09]  /*1c60*/  UPRMT UR8, URZ, 0x654, UR8 ;  /* 0x000006543f087896 */ /* 0x000fd20008000008 */
[----:B------:R-:W-:Y:S01]  /*1c70*/  SYNCS.ARRIVE.TRANS64.RED.A1T0 RZ, [UR8], RZ ;  /* 0x000000ffffff79a7 */ /* 0x000fe20008100408 */
[----:B------:R-:W-:Y:S05]  /*1c80*/  @P1 BRA `(.L_x_24) ;  /* 0x0000000000041947 */ /* 0x000fea0003800000 */
[----:B------:R-:W-:Y:S01]  /*1c90*/  BPT.TRAP 0x1 ;  /* 0x000000040000795c */ /* 0x000fe20000300000 */
.L_x_24:
[----:B------:R-:W-:Y:S01]  /*1ca0*/  UIADD3 UR6, UR6, 0x1, URZ ;  /* 0x0000000106067890 */ /* 0x000fe2000fffe03f */
[C---:B------:R-:W-:Y:S01]  /*1cb0*/  ISETP.GT.AND P1, PT, R0.reuse, 0x1, PT ;  /* 0x000000010000780c */ /* 0x040fe20003f24270 */
[----:B------:R-:W-:Y:S01]  /*1cc0*/  UIADD3 UR7, UR7, 0x1, URZ ;  /* 0x0000000107077890 */ /* 0x000fe2000fffe03f */
[----:B------:R-:W-:Y:S01]  /*1cd0*/  VIADD R0, R0, 0xffffffff ;  /* 0xffffffff00007836 */ /* 0x000fe20000000000 */
[----:B------:R-:W-:Y:S02]  /*1ce0*/  UISETP.NE.AND UP0, UPT, UR6, 0x3, UPT ;  /* 0x000000030600788c */ /* 0x000fe4000bf05270 */
[----:B------:R-:W-:Y:S02]  /*1cf0*/  UISETP.NE.AND UP1, UPT, UR7, 0x3, UPT ;  /* 0x000000030700788c */ /* 0x000fe4000bf25270 */
[----:B------:R-:W-:Y:S02]  /*1d00*/  USEL UR8, URZ, 0x1, UP0 ;  /* 0x000000013f087887 */ /* 0x000fe40008000000 */
[----:B------:R-:W-:-:S02]  /*1d10*/  USEL UR6, UR6, URZ, UP0 ;  /* 0x0000003f06067287 */ /* 0x000fc40008000000 */
[----:B------:R-:W-:Y:S02]  /*1d20*/  USEL UR7, UR7, URZ, UP1 ;  /* 0x0000003f07077287 */ /* 0x000fe40008800000 */
[----:B------:R-:W-:Y:S01]  /*1d30*/  LOP3.LUT R5, R5, UR8, RZ, 0x3c, !PT ;  /* 0x0000000805057c12 */ /* 0x000fe2000f8e3cff */
[----:B------:R-:W-:Y:S09]  /*1d40*/  @P1 BRA `(.L_x_25) ;  /* 0xfffffff800781947 */ /* 0x000ff2000383ffff */
.L_x_18:
[----:B------:R-:W2:Y:S02]  /*1d50*/  LDC R0, c[0x0][0x28c] ;  /* 0x0000a300ff007b82 */ /* 0x000ea40000000800 */
[----:B--2---:R-:W-:-:S13]  /*1d60*/  ISETP.GE.AND P1, PT, R0, 0x1, PT ;  /* 0x000000010000780c */ /* 0x004fda0003f26270 */
[----:B------:R-:W-:Y:S05]  /*1d70*/  @!P1 BRA `(.L_x_26) ;  /* 0x0000000000489947 */ /* 0x000fea0003800000 */
[----:B------:R-:W-:Y:S05]  /*1d80*/  @!P0 BRA `(.L_x_27) ;  /* 0x0000000000048947 */ /* 0x000fea0003800000 */
[----:B------:R-:W-:Y:S01]  /*1d90*/  BPT.TRAP 0x1 ;  /* 0x000000040000795c */ /* 0x000fe20000300000 */
.L_x_27:
[----:B------:R-:W2:Y:S01]  /*1da0*/  S2UR UR7, SR_CgaCtaId ;  /* 0x00000000000779c3 */ /* 0x000ea20000008800 */
[----:B------:R-:W-:Y:S01]  /*1db0*/  UISETP.LT.AND UP0, UPT, UR40, 0x1, UPT ;  /* 0x000000012800788c */ /* 0x000fe2000bf01270 */
[----:B------:R-:W-:-:S03]  /*1dc0*/  ISETP.GT.U32.AND P0, PT, R19, 0x1, PT ;  /* 0x000000011300780c */ /* 0x000fc60003f04070 */
[----:B------:R-:W-:-:S04]  /*1dd0*/  USEL UR6, UR40, 0x1, UP0 ;  /* 0x0000000128067887 */ /* 0x000fc80008000000 */
[----:B------:R-:W-:-:S04]  /*1de0*/  UIADD3 UR6, UR39, UR40, -UR6 ;  /* 0x0000002827067290 */ /* 0x000fc8000fffe806 */
[----:B------:R-:W-:-:S04]  /*1df0*/  UIMAD.WIDE.U32 UR4, UR6, -0x55555555, URZ ;  /* 0xaaaaaaab060478a5 */ /* 0x000fc8000f8e003f */
[----:B------:R-:W-:-:S03]  /*1e00*/  USHF.R.U32.HI UR4, URZ, 0x1, UR5 ;  /* 0x000000013f047899 */ /* 0x000fc60008011605 */
[----:B------:R-:W-:Y:S01]  /*1e10*/  UMOV UR5, 0x400 ;  /* 0x0000040000057882 */ /* 0x000fe20000000000 */
[----:B------:R-:W-:Y:S02]  /*1e20*/  UIMAD UR6, UR4, -0x3, UR6 ;  /* 0xfffffffd040678a4 */ /* 0x000fe4000f8e0206 */
[----:B--2---:R-:W-:-:S04]  /*1e30*/  ULEA UR5, UR7, UR5, 0x18 ;  /* 0x0000000507057291 */ /* 0x004fc8000f8ec03f */
[----:B------:R-:W-:-:S04]  /*1e40*/  ULEA UR6, UR6, UR5, 0x3 ;  /* 0x0000000506067291 */ /* 0x000fc8000f8e183f */
[----:B------:R-:W-:-:S04]  /*1e50*/  UIADD3 UR6, UR6, 0x18, URZ ;  /* 0x0000001806067890 */ /* 0x000fc8000fffe03f */
[----:B------:R-:W-:-:S09]  /*1e60*/  UPRMT UR6, URZ, 0x654, UR6 ;  /* 0x000006543f067896 */ /* 0x000fd20008000006 */
[----:B------:R-:W-:Y:S01]  /*1e70*/  SYNCS.ARRIVE.TRANS64.RED.A1T0 RZ, [UR6], RZ ;  /* 0x000000ffffff79a7 */ /* 0x000fe20008100406 */
[----:B------:R-:W-:Y:S05]  /*1e80*/  @P0 BRA `(.L_x_26) ;  /* 0x0000000000040947 */ /* 0x000fea0003800000 */
[----:B------:R-:W-:Y:S01]  /*1e90*/  BPT.TRAP 0x1 ;  /* 0x000000040000795c */ /* 0x000fe20000300000 */
.L_x_26:
[----:B------:R-:W2:Y:S01]  /*1ea0*/  LDC R7, c[0x0][0x288] ;  /* 0x0000a200ff077b82 */ /* 0x000ea20000000800 */
[----:B01----:R-:W-:Y:S01]  /*1eb0*/  SHF.R.U32.HI R3, RZ, 0x2, R18 ;  /* 0x00000002ff037819 */ /* 0x003fe20000011612 */
[----:B------:R-:W-:Y:S01]  /*1ec0*/  UIADD3 UR39, UR40, UR39, URZ ;  /* 0x0000002728277290 */ /* 0x000fe2000fffe03f */
[C---:B------:R-:W-:Y:S01]  /*1ed0*/  LOP3.LUT R4, R18.reuse, 0x60, RZ, 0xc0, !PT ;  /* 0x0000006012047812 */ /* 0x040fe200078ec0ff */
[----:B------:R-:W-:Y:S01]  /*1ee0*/  ULDC UR7, c[0x0][0x284] ;  /* 0x0000a10000077ab9 */ /* 0x000fe20000000800 */
[----:B------:R-:W-:Y:S01]  /*1ef0*/  LOP3.LUT R3, R3, 0x7, RZ, 0xc0, !PT ;  /* 0x0000000703037812 */ /* 0x000fe200078ec0ff */
[----:B------:R-:W-:Y:S01]  /*1f00*/  UISETP.GT.U32.AND UP0, UPT, UR39, 0x2, UPT ;  /* 0x000000022700788c */ /* 0x000fe2000bf04070 */
[----:B------:R-:W-:Y:S01]  /*1f10*/  SHF.R.U32.HI R10, RZ, 0x1, R4 ;  /* 0x00000001ff0a7819 */ /* 0x000fe20000011604 */
[----:B------:R-:W-:Y:S01]  /*1f20*/  IMAD.SHL.U32 R4, R18, 0x2, RZ ;  /* 0x0000000212047824 */ /* 0x000fe200078e00ff */
[----:B------:R-:W-:Y:S01]  /*1f30*/  LOP3.LUT R0, R22, 0x1, RZ, 0xc0, !PT ;  /* 0x0000000116007812 */ /* 0x000fe200078ec0ff */
[----:B------:R-:W-:Y:S01]  /*1f40*/  UISETP.LT.U32.AND UP0, UPT, UR40, 0x3, UP0 ;  /* 0x000000032800788c */ /* 0x000fe20008701070 */
[----:B------:R-:W-:Y:S01]  /*1f50*/  IADD3 R5, RZ, -R10, -R3 ;  /* 0x8000000aff057210 */ /* 0x000fe20007ffe803 */
[----:B------:R-:W-:Y:S01]  /*1f60*/  UISETP.GE.U32.AND UP1, UPT, UR40, 0x3, UPT ;  /* 0x000000032800788c */ /* 0x000fe2000bf26070 */
[----:B------:R-:W-:Y:S01]  /*1f70*/  LOP3.LUT R9, R4, 0x6, RZ, 0xc0, !PT ;  /* 0x0000000604097812 */ /* 0x000fe200078ec0ff */
[C---:B------:R-:W-:Y:S01]  /*1f80*/  IMAD.SHL.U32 R6, R0.reuse, 0x40, RZ ;  /* 0x0000004000067824 */ /* 0x040fe200078e00ff */
[----:B------:R-:W-:Y:S01]  /*1f90*/  SHF.R.S32.HI R21, RZ, 0x1f, R23 ;  /* 0x0000001fff157819 */ /* 0x000fe20000011417 */
[----:B------:R-:W-:Y:S01]  /*1fa0*/  IMAD R11, R0, -0x40, R5 ;  /* 0xffffffc0000b7824 */ /* 0x000fe200078e0205 */
[----:B------:R-:W-:Y:S01]  /*1fb0*/  LOP3.LUT R0, R18, 0x3, RZ, 0xc0, !PT ;  /* 0x0000000312007812 */ /* 0x000fe200078ec0ff */
[----:B------:R-:W-:Y:S01]  /*1fc0*/  ULDC.64 UR8, c[0x0][0x5d0] ;  /* 0x0001740000087ab9 */ /* 0x000fe20000000a00 */
[----:B------:R-:W-:Y:S01]  /*1fd0*/  PRMT R8, R9, 0x6540, R152 ;  /* 0x0000654009087816 */ /* 0x000fe20000000098 */
[----:B------:R-:W-:Y:S01]  /*1fe0*/  IMAD.SHL.U32 R152, R152, 0x100, RZ ;  /* 0x0000010098987824 */ /* 0x000fe200078e00ff */
[----:B------:R-:W-:Y:S01]  /*1ff0*/  UIMAD.WIDE.U32 UR4, UR39, -0x55555555, URZ ;  /* 0xaaaaaaab270478a5 */ /* 0x000fe2000f8e003f */
[----:B------:R-:W-:Y:S01]  /*2000*/  IMAD R4, R21, UR8, RZ ;  /* 0x0000000815047c24 */ /* 0x000fe2000f8e02ff */
[----:B------:R-:W-:Y:S01]  /*2010*/  USEL UR6, URZ, 0x1, !UP0 ;  /* 0x000000013f067887 */ /* 0x000fe2000c000000 */
[----:B--2---:R-:W-:Y:S01]  /*2020*/  IMAD R13, R0, -0x2, R7 ;  /* 0xfffffffe000d7824 */ /* 0x004fe200078e0207 */
[----:B------:R-:W-:Y:S01]  /*2030*/  ISETP.GE.AND P0, PT, R152, R7, PT ;  /* 0x000000079800720c */ /* 0x000fe20003f06270 */
[C---:B------:R-:W-:Y:S01]  /*2040*/  IMAD.SHL.U32 R0, R153.reuse, 0x80, RZ ;  /* 0x0000008099007824 */ /* 0x040fe200078e00ff */
[----:B------:R-:W-:Y:S01]  /*2050*/  SHF.R.S32.HI R9, RZ, 0x1f, R8 ;  /* 0x0000001fff097819 */ /* 0x000fe20000011408 */
[----:B------:R-:W-:Y:S01]  /*2060*/  USHF.R.U32.HI UR4, URZ, 0x1, UR5 ;  /* 0x000000013f047899 */ /* 0x000fe20008011605 */
[----:B------:R-:W-:Y:S01]  /*2070*/  LOP3.LUT R3, R6, 0x40, R3, 0xe2, !PT ;  /* 0x0000004006037812 */ /* 0x000fe200078ee203 */
[----:B------:R-:W-:Y:S01]  /*2080*/  ULOP3.LUT UR38, UR38, UR6, URZ, 0x3c, !UPT ;  /* 0x0000000626267292 */ /* 0x000fe2000f8e3c3f */
[C---:B------:R-:W-:Y:S01]  /*2090*/  ISETP.GE.OR P0, PT, R0.reuse, UR7, P0 ;  /* 0x0000000700007c0c */ /* 0x040fe20008706670 */
[----:B------:R-:W-:Y:S01]  /*20a0*/  IMAD.WIDE R6, R153, 0x80, RZ ;  /* 0x0000008099067825 */ /* 0x000fe200078e02ff */
[----:B------:R-:W-:Y:S01]  /*20b0*/  UIMAD UR39, UR4, -0x3, UR39 ;  /* 0xfffffffd042778a4 */ /* 0x000fe2000f8e0227 */
[----:B------:R-:W-:Y:S01]  /*20c0*/  IADD3 R0, -R0, UR7, R11 ;  /* 0x0000000700007c10 */ /* 0x000fe2000fffe10b */
[----:B------:R-:W-:Y:S01]  /*20d0*/  @UP1 ULOP3.LUT UR38, UR38, 0x1, UR4, 0x78, !UPT ;  /* 0x0000000126261892 */ /* 0x000fe2000f8e7804 */
[C---:B------:R-:W-:Y:S01]  /*20e0*/  IMAD R15, R23.reuse, UR9, R4 ;  /* 0x00000009170f7c24 */ /* 0x040fe2000f8e0204 */
[----:B------:R-:W-:Y:S01]  /*20f0*/  LOP3.LUT R169, R6, R3, R10, 0xfe, !PT ;  /* 0x0000000306a97212 */ /* 0x000fe200078efe0a */
[----:B------:R-:W-:-:S04]  /*2100*/  IMAD.WIDE.U32 R4, R23, UR8, R8 ;  /* 0x0000000817047c25 */ /* 0x000fc8000f8e0008 */
[----:B------:R-:W-:Y:S02]  /*2110*/  IMAD.IADD R5, R5, 0x1, R15 ;  /* 0x0000000105057824 */ /* 0x000fe400078e020f */
[----:B------:R-:W-:Y:S02]  /*2120*/  IMAD.IADD R3, R13, 0x1, -R152 ;  /* 0x000000010d037824 */ /* 0x000fe400078e0a98 */
[----:B------:R-:W-:Y:S01]  /*2130*/  IMAD.MOV.U32 R153, RZ, RZ, -0x1 ;  /* 0xffffffffff997424 */ /* 0x000fe200078e00ff */
[----:B------:R-:W-:Y:S06]  /*2140*/  @P0 BRA `(.L_x_28) ;  /* 0x0000007800d80947 */ /* 0x000fec0003800000 */
[----:B------:R-:W0:Y:S01]  /*2150*/  LDC.64 R10, c[0x0][0x5c8] ;  /* 0x00017200ff0a7b82 */ /* 0x000e220000000a00 */
[----:B-----5:R-:W-:Y:S01]  /*2160*/  FSETP.NEU.AND P0, PT, R155, RZ, PT ;  /* 0x000000ff9b00720b */ /* 0x020fe20003f0d000 */
[----:B------:R-:W-:Y:S01]  /*2170*/  BSSY B0, `(.L_x_28) ;  /* 0x00007b3000007945 */ /* 0x000fe20003800000 */
[----:B------:R-:W-:-:S04]  /*2180*/  ISETP.GT.AND P1, PT, R3, RZ, PT ;  /* 0x000000ff0300720c */ /* 0x000fc80003f24270 */
[----:B------:R-:W-:Y:S01]  /*2190*/  ISETP.GT.AND P2, PT, R0, RZ, P1 ;  /* 0x000000ff0000720c */ /* 0x000fe20000f44270 */
[-C--:B0-----:R-:W-:Y:S02]  /*21a0*/  IMAD R12, R7, R10.reuse, RZ ;  /* 0x0000000a070c7224 */ /* 0x081fe400078e02ff */
[----:B------:R-:W-:-:S04]  /*21b0*/  IMAD.WIDE.U32 R162, R169, R10, R4 ;  /* 0x0000000aa9a27225 */ /* 0x000fc800078e0004 */
[----:B------:R-:W-:-:S04]  /*21c0*/  IMAD R5, R169, R11, R12 ;  /* 0x0000000ba9057224 */ /* 0x000fc800078e020c */
[----:B------:R-:W-:Y:S01]  /*21d0*/  IMAD.IADD R171, R163, 0x1, R5 ;  /* 0x00000001a3ab7824 */ /* 0x000fe200078e0205 */
[----:B------:R-:W-:Y:S06]  /*21e0*/  @!P0 BRA `(.L_x_29) ;  /* 0x0000005400948947 */ /* 0x000fec0003800000 */
[----:B------:R-:W0:Y:S01]  /*21f0*/  LDC.64 R14, c[0x0][0x5b8] ;  /* 0x00016e00ff0e7b82 */ /* 0x000e220000000a00 */
[----:B------:R-:W-:-:S07]  /*2200*/  ULDC.64 UR4, c[0x0][0x5c0] ;  /* 0x0001700000047ab9 */ /* 0x000fce0000000a00 */
[----:B------:R-:W1:Y:S08]  /*2210*/  LDC.64 R166, c[0x0][0x5b0] ;  /* 0x00016c00ffa67b82 */ /* 0x000e700000000a00 */
[----:B------:R-:W2:Y:S01]  /*2220*/  LDC.64 R12, c[0x0][0x5a8] ;  /* 0x00016a00ff0c7b82 */ /* 0x000ea20000000a00 */
[-C--:B0-----:R-:W-:Y:S02]  /*2230*/  IMAD R4, R21, R14.reuse, RZ ;  /* 0x0000000e15047224 */ /* 0x081fe400078e02ff */
[----:B------:R-:W-:-:S04]  /*2240*/  IMAD.WIDE.U32 R164, R23, R14, R8 ;  /* 0x0000000e17a47225 */ /* 0x000fc800078e0008 */
[----:B------:R-:W-:Y:S02]  /*2250*/  IMAD R161, R23, R15, R4 ;  /* 0x0000000f17a17224 */ /* 0x000fe400078e0204 */
[-C--:B-1----:R-:W-:Y:S02]  /*2260*/  IMAD R6, R7, R166.reuse, RZ ;  /* 0x000000a607067224 */ /* 0x082fe400078e02ff */
[----:B------:R-:W-:Y:S02]  /*2270*/  IMAD.IADD R21, R165, 0x1, R161 ;  /* 0x00000001a5157824 */ /* 0x000fe400078e02a1 */
[----:B------:R-:W-:Y:S02]  /*2280*/  IMAD.MOV.U32 R20, RZ, RZ, R164 ;  /* 0x000000ffff147224 */ /* 0x000fe400078e00a4 */
[C---:B------:R-:W-:Y:S02]  /*2290*/  IMAD R163, R169.reuse, R167, R6 ;  /* 0x000000a7a9a37224 */ /* 0x040fe400078e0206 */
[----:B------:R-:W-:-:S04]  /*22a0*/  IMAD.WIDE.U32 R4, R169, R166, R20 ;  /* 0x000000a6a9047225 */ /* 0x000fc800078e0014 */
[----:B------:R-:W-:Y:S01]  /*22b0*/  IMAD.IADD R5, R5, 0x1, R163 ;  /* 0x0000000105057824 */ /* 0x000fe200078e02a3 */
[----:B--2---:R-:W-:-:S04]  /*22c0*/  LEA R6, P0, R4, R12, 0x2 ;  /* 0x0000000c04067211 */ /* 0x004fc800078010ff */
[----:B------:R-:W-:-:S05]  /*22d0*/  LEA.HI.X R7, R4, R13, R5, 0x2, P0 ;  /* 0x0000000d04077211 */ /* 0x000fca00000f1405 */
[----:B------:R0:W2:Y:S01]  /*22e0*/  @P2 LDG.E.LTC128B R15, desc[UR36][R6.64] ;  /* 0x00000024060f2981 */ /* 0x0000a2000c1e1920 */
[----:B------:R-:W-:Y:S01]  /*22f0*/  IMAD.WIDE.U32 R4, R169, R166, R8 ;  /* 0x000000a6a9047225 */ /* 0x000fe200078e0008 */
[----:B------:R-:W-:Y:S01]  /*2300*/  ISETP.GT.AND P0, PT, R3, 0x1, PT ;  /* 0x000000010300780c */ /* 0x000fe20003f04270 */
[----:B------:R-:W-:Y:S02]  /*2310*/  BSSY B1, `(.L_x_30) ;  /* 0x0000013000017945 */ /* 0x000fe40003800000 */
[----:B------:R-:W-:Y:S02]  /*2320*/  IMAD.IADD R5, R163, 0x1, R5 ;  /* 0x00000001a3057824 */ /* 0x000fe400078e0205 */
[----:B------:R-:W-:Y:S02]  /*2330*/  IMAD.SHL.U32 R158, R166, 0x8, RZ ;  /* 0x00000008a69e7824 */ /* 0x000fe400078e00ff */
[----:B------:R-:W-:Y:S01]  /*2340*/  IMAD.WIDE.U32 R156, R23, R14, R4 ;  /* 0x0000000e179c7225 */ /* 0x000fe200078e0004 */
[----:B------:R-:W-:-:S03]  /*2350*/  LEA R4, P3, R162, UR4, 0x2 ;  /* 0x00000004a2047c11 */ /* 0x000fc6000f8610ff */
[----:B0-----:R-:W-:Y:S01]  /*2360*/  IMAD.IADD R7, R161, 0x1, R157 ;  /* 0x00000001a1077824 */ /* 0x001fe200078e029d */
[----:B------:R-:W-:Y:S02]  /*2370*/  LEA.HI.X R5, R162, UR5, R171, 0x2, P3 ;  /* 0x00000005a2057c11 */ /* 0x000fe400098f14ab */
[----:B------:R-:W-:Y:S02]  /*2380*/  ISETP.GT.AND P3, PT, R0, RZ, P0 ;  /* 0x000000ff0000720c */ /* 0x000fe40000764270 */
[----:B------:R-:W-:-:S04]  /*2390*/  LEA R6, P4, R156, R12, 0x2 ;  /* 0x0000000c9c067211 */ /* 0x000fc800078810ff */
[----:B------:R-:W-:Y:S02]  /*23a0*/  LEA.HI.X R7, R156, R13, R7, 0x2, P4 ;  /* 0x0000000d9c077211 */ /* 0x000fe400020f1407 */
[----:B--2---:R-:W-:-:S05]  /*23b0*/  LOP3.LUT R152, R15, 0xffffe000, RZ, 0xc0, !PT ;  /* 0xffffe0000f987812 */ /* 0x004fca00078ec0ff */
[----:B------:R-:W-:-:S04]  /*23c0*/  FMUL R159, R152, R155 ;  /* 0x0000009b989f7220 */ /* 0x000fc80000400000 */
[----:B------:R-:W-:Y:S01]  /*23d0*/  FFMA R173, R24, R154, R159 ;  /* 0x0000009a18ad7223 */ /* 0x000fe2000000009f */
[----:B------:R-:W-:-:S04]  /*23e0*/  SHF.L.U64.HI R159, R166, 0x3, R167 ;  /* 0x00000003a69f7819 */ /* 0x000fc800000102a7 */
[----:B------:R-:W-:Y:S01]  /*23f0*/  F2FP.TF32.F32.PACK_B R173, R173 ;  /* 0x000000adffad723e */ /* 0x000fe200024050ff */
[----:B------:R-:W-:-:S04]  /*2400*/  IMAD.WIDE.U32 R158, R169, R166, R158 ;  /* 0x000000a6a99e7225 */ /* 0x000fc800078e009e */
[----:B------:R0:W-:Y:S01]  /*2410*/  @P2 STG.E desc[UR36][R4.64], R173 ;  /* 0x000000ad04002986 */ /* 0x0001e2000c101924 */
[----:B------:R-:W-:Y:S05]  /*2420*/  @!P3 BRA `(.L_x_31) ;  /* 0x000000000004b947 */ /* 0x000fea0003800000 */
[----:B------:R1:W5:Y:S02]  /*2430*/  LDG.E.LTC128B R15, desc[UR36][R6.64+0x4] ;  /* 0x00000424060f7981 */ /* 0x000364000c1e1920 */
.L_x_31:
[----:B------:R-:W-:Y:S05]  /*2440*/  BSYNC B1 ;  /* 0x0000000000017941 */ /* 0x000fea0003800000 */
.L_x_30:
[----:B-----5:R-:W-:Y:S01]  /*2450*/  LOP3.LUT R20, R15, 0xffffe000, RZ, 0xc0, !PT ;  /* 0xffffe0000f147812 */ /* 0x020fe200078ec0ff */
[----:B------:R-:W-:Y:S01]  /*2460*/  IMAD.IADD R163, R163, 0x1, R159 ;  /* 0x00000001a3a37824 */ /* 0x000fe200078e029f */
[----:B------:R-:W-:Y:S01]  /*2470*/  IADD3 R164, P2, R164, R158, RZ ;  /* 0x0000009ea4a47210 */ /* 0x000fe20007f5e0ff */
[----:B------:R-:W-:Y:S01]  /*2480*/  IMAD.MOV.U32 R152, RZ, RZ, R15 ;  /* 0x000000ffff987224 */ /* 0x000fe200078e000f */
[----:B------:R-:W-:Y:S01]  /*2490*/  ISETP.GT.AND P1, PT, R0, 0x8, P1 ;  /* 0x000000080000780c */ /* 0x000fe20000f24270 */
[----:B------:R-:W-:Y:S02]  /*24a0*/  FMUL R20, R20, R155 ;  /* 0x0000009b14147220 */ /* 0x000fe40000400000 */
[----:B------:R-:W-:Y:S02]  /*24b0*/  IMAD.X R21, R163, 0x1, R21, P2 ;  /* 0x00000001a3157824 */ /* 0x000fe400010e0615 */
[----:B------:R-:W-:Y:S01]  /*24c0*/  FFMA R157, R25, R154, R20 ;  /* 0x0000009a199d7223 */ /* 0x000fe20000000014 */
[----:B------:R-:W-:-:S04]  /*24d0*/  LEA R20, P2, R164, R12, 0x2 ;  /* 0x0000000ca4147211 */ /* 0x000fc800078410ff */
[----:B------:R-:W-:Y:S02]  /*24e0*/  F2FP.TF32.F32.PACK_B R157, R157 ;  /* 0x0000009dff9d723e */ /* 0x000fe400024050ff */
[----:B------:R-:W-:-:S03]  /*24f0*/  LEA.HI.X R21, R164, R13, R21, 0x2, P2 ;  /* 0x0000000da4157211 */ /* 0x000fc600010f1415 */
[----:B------:R2:W-:Y:S04]  /*2500*/  @P3 STG.E desc[UR36][R4.64+0x4], R157 ;  /* 0x0000049d04003986 */ /* 0x0005e8000c101924 */
[----:B------:R-:W3:Y:S01]  /*2510*/  @P1 LDG.E.LTC128B R152, desc[UR36][R20.64] ;  /* 0x0000002414981981 */ /* 0x000ee2000c1e1920 */
[----:B------:R-:W-:Y:S01]  /*2520*/  IADD3 R8, P2, R8, R158, RZ ;  /* 0x0000009e08087210 */ /* 0x000fe20007f5e0ff */
[----:B------:R-:W-:Y:S01]  /*2530*/  BSSY B1, `(.L_x_32) ;  /* 0x0000011000017945 */ /* 0x000fe20003800000 */
[----:B------:R-:W-:Y:S02]  /*2540*/  SHF.L.U64.HI R11, R10, 0x5, R11 ;  /* 0x000000050a0b7819 */ /* 0x000fe4000001020b */
[----:B------:R-:W-:Y:S01]  /*2550*/  ISETP.GT.AND P0, PT, R0, 0x8, P0 ;  /* 0x000000080000780c */ /* 0x000fe20000704270 */
[----:B------:R-:W-:Y:S01]  /*2560*/  IMAD.X R9, R9, 0x1, R163, P2 ;  /* 0x0000000109097824 */ /* 0x000fe200010e06a3 */
[----:B------:R-:W-:Y:S01]  /*2570*/  LEA R10, P2, R10, R4, 0x5 ;  /* 0x000000040a0a7211 */ /* 0x000fe200078428ff */
[----:B------:R-:W-:-:S04]  /*2580*/  IMAD.WIDE.U32 R14, R23, R14, R8 ;  /* 0x0000000e170e7225 */ /* 0x000fc800078e0008 */
[----:B------:R-:W-:Y:S01]  /*2590*/  IMAD.X R11, R11, 0x1, R5, P2 ;  /* 0x000000010b0b7824 */ /* 0x000fe200010e0605 */
[----:B------:R-:W-:Y:S01]  /*25a0*/  LEA R8, P3, R14, R12, 0x2 ;  /* 0x0000000c0e087211 */ /* 0x000fe200078610ff */
[----:B------:R-:W-:-:S05]  /*25b0*/  IMAD.IADD R9, R161, 0x1, R15 ;  /* 0x00000001a1097824 */ /* 0x000fca00078e020f */
[----:B------:R-:W-:Y:S02]  /*25c0*/  LEA.HI.X R9, R14, R13, R9, 0x2, P3 ;  /* 0x0000000d0e097211 */ /* 0x000fe400018f1409 */
[----:B---3--:R-:W-:-:S05]  /*25d0*/  LOP3.LUT R24, R152, 0xffffe000, RZ, 0xc0, !PT ;  /* 0xffffe00098187812 */ /* 0x008fca00078ec0ff */
[----:B------:R-:W-:-:S04]  /*25e0*/  FMUL R25, R24, R155 ;  /* 0x0000009b18197220 */ /* 0x000fc80000400000 */
[----:B------:R-:W-:-:S05]  /*25f0*/  FFMA R25, R26, R154, R25 ;  /* 0x0000009a1a197223 */ /* 0x000fca0000000019 */
[----:B------:R-:W-:-:S05]  /*2600*/  F2FP.TF32.F32.PACK_B R25, R25 ;  /* 0x00000019ff19723e */ /* 0x000fca00024050ff */
[----:B------:R2:W-:Y:S01]  /*2610*/  @P1 STG.E desc[UR36][R10.64], R25 ;  /* 0x000000190a001986 */ /* 0x0005e2000c101924 */
[----:B------:R-:W-:Y:S05]  /*2620*/  @!P0 BRA `(.L_x_33) ;  /* 0x0000000000048947 */ /* 0x000fea0003800000 */
[----:B------:R3:W5:Y:S02]  /*2630*/  LDG.E.LTC128B R152, desc[UR36][R8.64+0x4] ;  /* 0x0000042408987981 */ /* 0x000764000c1e1920 */
.L_x_33:
[----:B------:R-:W-:Y:S05]  /*2640*/  BSYNC B1 ;  /* 0x0000000000017941 */ /* 0x000fea0003800000 */
.L_x_32:
[----:B-----5:R-:W-:Y:S01]  /*2650*/  LOP3.LUT R12, R152, 0xffffe000, RZ, 0xc0, !PT ;  /* 0xffffe000980c7812 */ /* 0x020fe200078ec0ff */
[----:B------:R-:W-:Y:S01]  /*2660*/  BSSY B1, `(.L_x_34) ;  /* 0x0000009000017945 */ /* 0x000fe20003800000 */
[----:B------:R-:W-:-:S03]  /*2670*/  ISETP.GT.AND P1, PT, R3, 0x8, PT ;  /* 0x000000080300780c */ /* 0x000fc60003f24270 */
[----:B------:R-:W-:Y:S01]  /*2680*/  FMUL R12, R12, R155 ;  /* 0x0000009b0c0c7220 */ /* 0x000fe20000400000 */
[----:B------:R-:W-:-:S03]  /*2690*/  ISETP.GT.AND P2, PT, R0, RZ, P1 ;  /* 0x000000ff0000720c */ /* 0x000fc60000f44270 */
[----:B------:R-:W-:-:S05]  /*26a0*/  FFMA R27, R27, R154, R12 ;  /* 0x0000009a1b1b7223 */ /* 0x000fca000000000c */
[----:B------:R-:W-:-:S05]  /*26b0*/  F2FP.TF32.F32.PACK_B R27, R27 ;  /* 0x0000001bff1b723e */ /* 0x000fca00024050ff */
[----:B------:R4:W-:Y:S01]  /*26c0*/  @P0 STG.E desc[UR36][R10.64+0x4], R27 ;  /* 0x0000041b0a000986 */ /* 0x0009e2000c101924 */
[----:B------:R-:W-:Y:S05]  /*26d0*/  @!P2 BRA `(.L_x_35) ;  /* 0x000000000004a947 */ /* 0x000fea0003800000 */
[----:B------:R0:W5:Y:S02]  /*26e0*/  LDG.E.LTC128B R152, desc[UR36][R6.64+0x20] ;  /* 0x0000202406987981 */ /* 0x000164000c1e1920 */
.L_x_35:
[----:B------:R-:W-:Y:S05]  /*26f0*/  BSYNC B1 ;  /* 0x0000000000017941 */ /* 0x000fea0003800000 */
.L_x_34:
        /* <DEDUP_REMOVED lines=10> */
.L_x_37:
[----:B------:R-:W-:Y:S05]  /*27a0*/  BSYNC B1 ;  /* 0x0000000000017941 */ /* 0x000fea0003800000 */
.L_x_36:
[----:B-----5:R-:W-:Y:S01]  /*27b0*/  LOP3.LUT R12, R152, 0xffffe000, RZ, 0xc0, !PT ;  /* 0xffffe000980c7812 */ /* 0x020fe200078ec0ff */
[----:B------:R-:W-:Y:S01]  /*27c0*/  BSSY B1, `(.L_x_38) ;  /* 0x0000008000017945 */ /* 0x000fe20003800000 */
[----:B------:R-:W-:-:S03]  /*27d0*/  ISETP.GT.AND P1, PT, R0, 0x8, P1 ;  /* 0x000000080000780c */ /* 0x000fc60000f24270 */
[----:B------:R-:W-:-:S04]  /*27e0*/  FMUL R12, R12, R155 ;  /* 0x0000009b0c0c7220 */ /* 0x000fc80000400000 */
[----:B------:R-:W-:-:S05]  /*27f0*/  FFMA R29, R29, R154, R12 ;  /* 0x0000009a1d1d7223 */ /* 0x000fca000000000c */
[----:B------:R-:W-:-:S05]  /*2800*/  F2FP.TF32.F32.PACK_B R29, R29 ;  /* 0x0000001dff1d723e */ /* 0x000fca00024050ff */
[----:B------:R0:W-:Y:S01]  /*2810*/  @P3 STG.E desc[UR36][R4.64+0x24], R29 ;  /* 0x0000241d04003986 */ /* 0x0001e2000c101924 */
[----:B------:R-:W-:Y:S05]  /*2820*/  @!P1 BRA `(.L_x_39) ;  /* 0x0000000000049947 */ /* 0x000fea0003800000 */
[----:B------:R0:W5:Y:S02]  /*2830*/  LDG.E.LTC128B R152, desc[UR36][R8.64+0x20] ;  /* 0x0000202408987981 */ /* 0x000164000c1e1920 */
.L_x_39:
[----:B------:R-:W-:Y:S05]  /*2840*/  BSYNC B1 ;  /* 0x0000000000017941 */ /* 0x000fea0003800000 */
.L_x_38:
[----:B-----5:R-:W-:Y:S01]  /*2850*/  LOP3.LUT R12, R152, 0xffffe000, RZ, 0xc0, !PT ;  /* 0xffffe000980c7812 */ /* 0x020fe200078ec0ff */
[----:B------:R-:W-:Y:S01]  /*2860*/  BSSY B1, `(.L_x_40) ;  /* 0x0000008000017945 */ /* 0x000fe20003800000 */
[----:B------:R-:W-:-:S03]  /*2870*/  ISETP.GT.AND P0, PT, R0, 0x8, P0 ;  /* 0x000000080000780c */ /* 0x000fc60000704270 */
[----:B0-----:R-:W-:-:S04]  /*2880*/  FMUL R13, R12, R155 ;  /* 0x0000009b0c0d7220 */ /* 0x001fc80000400000 */
[----:B------:R-:W-:-:S05]  /*2890*/  FFMA R13, R30, R154, R13 ;  /* 0x0000009a1e0d7223 */ /* 0x000fca000000000d */
[----:B------:R-:W-:-:S05]  /*28a0*/  F2FP.TF32.F32.PACK_B R13, R13 ;  /* 0x0000000dff0d723e */ /* 0x000fca00024050ff */
[----:B------:R0:W-:Y:S01]  /*28b0*/  @P1 STG.E desc[UR36][R10.64+0x20], R13 ;  /* 0x0000200d0a001986 */ /* 0x0001e2000c101924 */
[----:B------:R-:W-:Y:S05]  /*28c0*/  @!P0 BRA `(.L_x_41) ;  /* 0x0000000000048947 */ /* 0x000fea0003800000 */
[----:B------:R0:W5:Y:S02]  /*28d0*/  LDG.E.LTC128B R152, desc[UR36][R8.64+0x24] ;  /* 0x0000242408987981 */ /* 0x000164000c1e1920 */
.L_x_41:
[----:B------:R-:W-:Y:S05]  /*28e0*/  BSYNC B1 ;  /* 0x0000000000017941 */ /* 0x000fea0003800000 */
.L_x_40:
        /* <DEDUP_REMOVED lines=10> */
.L_x_43:
[----:B------:R-:W-:Y:S05]  /*2990*/  BSYNC B1 ;  /* 0x0000000000017941 */ /* 0x000fea0003800000 */
.L_x_42:
[----:B-----5:R-:W-:Y:S01]  /*29a0*/  LOP3.LUT R12, R152, 0xffffe000, RZ, 0xc0, !PT ;  /* 0xffffe000980c7812 */ /* 0x020fe200078ec0ff */
[----:B------:R-:W-:Y:S01]  /*29b0*/  BSSY B1, `(.L_x_44) ;  /* 0x0000009000017945 */ /* 0x000fe20003800000 */
[----:B------:R-:W-:-:S03]  /*29c0*/  ISETP.GT.AND P0, PT, R3, 0x11, PT ;  /* 0x000000110300780c */ /* 0x000fc60003f04270 */
[----:B0-----:R-:W-:Y:S01]  /*29d0*/  FMUL R13, R12, R155 ;  /* 0x0000009b0c0d7220 */ /* 0x001fe20000400000 */
[----:B------:R-:W-:-:S03]  /*29e0*/  ISETP.GT.AND P3, PT, R0, RZ, P0 ;  /* 0x000000ff0000720c */ /* 0x000fc60000764270 */
[----:B------:R-:W-:-:S05]  /*29f0*/  FFMA R13, R32, R154, R13 ;  /* 0x0000009a200d7223 */ /* 0x000fca000000000d */
[----:B------:R-:W-:-:S05]  /*2a00*/  F2FP.TF32.F32.PACK_B R13, R13 ;  /* 0x0000000dff0d723e */ /* 0x000fca00024050ff */
[----:B------:R0:W-:Y:S01]  /*2a10*/  @P2 STG.E desc[UR36][R4.64+0x40], R13 ;  /* 0x0000400d04002986 */ /* 0x0001e2000c101924 */
[----:B------:R-:W-:Y:S05]  /*2a20*/  @!P3 BRA `(.L_x_45) ;  /* 0x000000000004b947 */ /* 0x000fea0003800000 */
[----:B------:R0:W5:Y:S02]  /*2a30*/  LDG.E.LTC128B R152, desc[UR36][R6.64+0x44] ;  /* 0x0000442406987981 */ /* 0x000164000c1e1920 */
.L_x_45:
[----:B------:R-:W-:Y:S05]  /*2a40*/  BSYNC B1 ;  /* 0x0000000000017941 */ /* 0x000fea0003800000 */
.L_x_44:
        /* <DEDUP_REMOVED lines=9> */
.L_x_47:
[----:B------:R-:W-:Y:S05]  /*2ae0*/  BSYNC B1 ;  /* 0x0000000000017941 */ /* 0x000fea0003800000 */
.L_x_46:
        /* <DEDUP_REMOVED lines=9> */
.L_x_49:
[----:B------:R-:W-:Y:S05]  /*2b80*/  BSYNC B1 ;  /* 0x0000000000017941 */ /* 0x000fea0003800000 */
.L_x_48:
        /* <DEDUP_REMOVED lines=10> */
.L_x_51:
[----:B------:R-:W-:Y:S05]  /*2c30*/  BSYNC B1 ;  /* 0x0000000000017941 */ /* 0x000fea0003800000 */
.L_x_50:
        /* <DEDUP_REMOVED lines=10> */
.L_x_53:
[----:B------:R-:W-:Y:S05]  /*2ce0*/  BSYNC B1 ;  /* 0x0000000000017941 */ /* 0x000fea0003800000 */
.L_x_52:
        /* <DEDUP_REMOVED lines=9> */
.L_x_55:
[----:B------:R-:W-:Y:S05]  /*2d80*/  BSYNC B1 ;  /* 0x0000000000017941 */ /* 0x000fea0003800000 */
.L_x_54:
        /* <DEDUP_REMOVED lines=9> */
.L_x_57:
[----:B------:R-:W-:Y:S05]  /*2e20*/  BSYNC B1 ;  /* 0x0000000000017941 */ /* 0x000fea0003800000 */
.L_x_56:
        /* <DEDUP_REMOVED lines=10> */
.L_x_59:
[----:B------:R-:W-:Y:S05]  /*2ed0*/  BSYNC B1 ;  /* 0x0000000000017941 */ /* 0x000fea0003800000 */
.L_x_58:
        /* <DEDUP_REMOVED lines=10> */
.L_x_61:
[----:B------:R-:W-:Y:S05]  /*2f80*/  BSYNC B1 ;  /* 0x0000000000017941 */ /* 0x000fea0003800000 */
.L_x_60:
        /* <DEDUP_REMOVED lines=9> */
.L_x_63:
[----:B------:R-:W-:Y:S05]  /*3020*/  BSYNC B1 ;  /* 0x0000000000017941 */ /* 0x000fea0003800000 */
.L_x_62:
        /* <DEDUP_REMOVED lines=9> */
.L_x_65:
[----:B------:R-:W-:Y:S05]  /*30c0*/  BSYNC B1 ;  /* 0x0000000000017941 */ /* 0x000fea0003800000 */
.L_x_64:
        /* <DEDUP_REMOVED lines=10> */
.L_x_67:
[----:B------:R-:W-:Y:S05]  /*3170*/  BSYNC B1 ;  /* 0x0000000000017941 */ /* 0x000fea0003800000 */
.L_x_66:
        /* <DEDUP_REMOVED lines=10> */
.L_x_69:
[----:B------:R-:W-:Y:S05]  /*3220*/  BSYNC B1 ;  /* 0x0000000000017941 */ /* 0x000fea0003800000 */
.L_x_68:
        /* <DEDUP_REMOVED lines=9> */
.L_x_71:
[----:B------:R-:W-:Y:S05]  /*32c0*/  BSYNC B1 ;  /* 0x0000000000017941 */ /* 0x000fea0003800000 */
.L_x_70:
        /* <DEDUP_REMOVED lines=9> */
.L_x_73:
[----:B------:R-:W-:Y:S05]  /*3360*/  BSYNC B1 ;  /* 0x0000000000017941 */ /* 0x000fea0003800000 */
.L_x_72:
        /* <DEDUP_REMOVED lines=10> */
.L_x_75:
[----:B------:R-:W-:Y:S05]  /*3410*/  BSYNC B1 ;  /* 0x0000000000017941 */ /* 0x000fea0003800000 */
.L_x_74:
        /* <DEDUP_REMOVED lines=10> */
.L_x_77:
[----:B------:R-:W-:Y:S05]  /*34c0*/  BSYNC B1 ;  /* 0x0000000000017941 */ /* 0x000fea0003800000 */
.L_x_76:
        /* <DEDUP_REMOVED lines=9> */
.L_x_79:
[----:B------:R-:W-:Y:S05]  /*3560*/  BSYNC B1 ;  /* 0x0000000000017941 */ /* 0x000fea0003800000 */
.L_x_78:
        /* <DEDUP_REMOVED lines=9> */
.L_x_81:
[----:B------:R-:W-:Y:S05]  /*3600*/  BSYNC B1 ;  /* 0x0000000000017941 */ /* 0x000fea0003800000 */
.L_x_80:
        /* <DEDUP_REMOVED lines=10> */
.L_x_83:
[----:B------:R-:W-:Y:S05]  /*36b0*/  BSYNC B1 ;  /* 0x0000000000017941 */ /* 0x000fea0003800000 */
.L_x_82:
        /* <DEDUP_REMOVED lines=10> */
.L_x_85:
[----:B------:R-:W-:Y:S05]  /*3760*/  BSYNC B1 ;  /* 0x0000000000017941 */ /* 0x000fea0003800000 */
.L_x_84:
        /* <DEDUP_REMOVED lines=9> */
.L_x_87:
[----:B------:R-:W-:Y:S05]  /*3800*/  BSYNC B1 ;  /* 0x0000000000017941 */ /* 0x000fea0003800000 */
.L_x_86:
        /* <DEDUP_REMOVED lines=9> */
.L_x_89:
[----:B------:R-:W-:Y:S05]  /*38a0*/  BSYNC B1 ;  /* 0x0000000000017941 */ /* 0x000fea0003800000 */
.L_x_88:
        /* <DEDUP_REMOVED lines=10> */
.L_x_91:
[----:B------:R-:W-:Y:S05]  /*3950*/  BSYNC B1 ;  /* 0x0000000000017941 */ /* 0x000fea0003800000 */
.L_x_90:
        /* <DEDUP_REMOVED lines=10> */
.L_x_93:
[----:B------:R-:W-:Y:S05]  /*3a00*/  BSYNC B1 ;  /* 0x0000000000017941 */ /* 0x000fea0003800000 */
.L_x_92:
        /* <DEDUP_REMOVED lines=9> */
.L_x_95:
[----:B------:R-:W-:Y:S05]  /*3aa0*/  BSYNC B1 ;  /* 0x0000000000017941 */ /* 0x000fea0003800000 */
.L_x_94:
        /* <DEDUP_REMOVED lines=9> */
.L_x_97:
[----:B------:R-:W-:Y:S05]  /*3b40*/  BSYNC B1 ;  /* 0x0000000000017941 */ /* 0x000fea0003800000 */
.L_x_96:
        /* <DEDUP_REMOVED lines=10> */
.L_x_99:
[----:B------:R-:W-:Y:S05]  /*3bf0*/  BSYNC B1 ;  /* 0x0000000000017941 */ /* 0x000fea0003800000 */
.L_x_98:
        /* <DEDUP_REMOVED lines=10> */
.L_x_101:
[----:B------:R-:W-:Y:S05]  /*3ca0*/  BSYNC B1 ;  /* 0x0000000000017941 */ /* 0x000fea0003800000 */
.L_x_100:
        /* <DEDUP_REMOVED lines=9> */
.L_x_103:
[----:B------:R-:W-:Y:S05]  /*3d40*/  BSYNC B1 ;  /* 0x0000000000017941 */ /* 0x000fea0003800000 */
.L_x_102:
        /* <DEDUP_REMOVED lines=9> */
.L_x_105:
[----:B------:R-:W-:Y:S05]  /*3de0*/  BSYNC B1 ;  /* 0x0000000000017941 */ /* 0x000fea0003800000 */
.L_x_104:
        /* <DEDUP_REMOVED lines=10> */
.L_x_107:
[----:B------:R-:W-:Y:S05]  /*3e90*/  BSYNC B1 ;  /* 0x0000000000017941 */ /* 0x000fea0003800000 */
.L_x_106:
        /* <DEDUP_REMOVED lines=10> */
.L_x_109:
[----:B------:R-:W-:Y:S05]  /*3f40*/  BSYNC B1 ;  /* 0x0000000000017941 */ /* 0x000fea0003800000 */
.L_x_108:
        /* <DEDUP_REMOVED lines=9> */
.L_x_111:
[----:B------:R-:W-:Y:S05]  /*3fe0*/  BSYNC B1 ;  /* 0x0000000000017941 */ /* 0x000fea0003800000 */
.L_x_110:
        /* <DEDUP_REMOVED lines=9> */
.L_x_113:
[----:B------:R-:W-:Y:S05]  /*4080*/  BSYNC B1 ;  /* 0x0000000000017941 */ /* 0x000fea0003800000 */
.L_x_112:
        /* <DEDUP_REMOVED lines=10> */
.L_x_115:
[----:B------:R-:W-:Y:S05]  /*4130*/  BSYNC B1 ;  /* 0x0000000000017941 */ /* 0x000fea0003800000 */
.L_x_114:
        /* <DEDUP_REMOVED lines=10> */
.L_x_117:
[----:B------:R-:W-:Y:S05]  /*41e0*/  BSYNC B1 ;  /* 0x0000000000017941 */ /* 0x000fea0003800000 */
.L_x_116:
        /* <DEDUP_REMOVED lines=9> */
.L_x_119:
[----:B------:R-:W-:Y:S05]  /*4280*/  BSYNC B1 ;  /* 0x0000000000017941 */ /* 0x000fea0003800000 */
.L_x_118:
        /* <DEDUP_REMOVED lines=9> */
.L_x_121:
[----:B------:R-:W-:Y:S05]  /*4320*/  BSYNC B1 ;  /* 0x0000000000017941 */ /* 0x000fea0003800000 */
.L_x_120:
        /* <DEDUP_REMOVED lines=10> */
.L_x_123:
[----:B------:R-:W-:Y:S05]  /*43d0*/  BSYNC B1 ;  /* 0x0000000000017941 */ /* 0x000fea0003800000 */
.L_x_122:
        /* <DEDUP_REMOVED lines=10> */
.L_x_125:
[----:B------:R-:W-:Y:S05]  /*4480*/  BSYNC B1 ;  /* 0x0000000000017941 */ /* 0x000fea0003800000 */
.L_x_124:
        /* <DEDUP_REMOVED lines=9> */
.L_x_127:
[----:B------:R-:W-:Y:S05]  /*4520*/  BSYNC B1 ;  /* 0x0000000000017941 */ /* 0x000fea0003800000 */
.L_x_126:
        /* <DEDUP_REMOVED lines=9> */
.L_x_129:
[----:B------:R-:W-:Y:S05]  /*45c0*/  BSYNC B1 ;  /* 0x0000000000017941 */ /* 0x000fea0003800000 */
.L_x_128:
        /* <DEDUP_REMOVED lines=10> */
.L_x_131:
[----:B------:R-:W-:Y:S05]  /*4670*/  BSYNC B1 ;  /* 0x0000000000017941 */ /* 0x000fea0003800000 */
.L_x_130:
        /* <DEDUP_REMOVED lines=10> */
.L_x_133:
[----:B------:R-:W-:Y:S05]  /*4720*/  BSYNC B1 ;  /* 0x0000000000017941 */ /* 0x000fea0003800000 */
.L_x_132:
        /* <DEDUP_REMOVED lines=9> */
.L_x_135:
[----:B------:R-:W-:Y:S05]  /*47c0*/  BSYNC B1 ;  /* 0x0000000000017941 */ /* 0x000fea0003800000 */
.L_x_134:
        /* <DEDUP_REMOVED lines=9> */
.L_x_137:
[----:B------:R-:W-:Y:S05]  /*4860*/  BSYNC B1 ;  /* 0x0000000000017941 */ /* 0x000fea0003800000 */
.L_x_136:
        /* <DEDUP_REMOVED lines=10> */
.L_x_139:
[----:B------:R-:W-:Y:S05]  /*4910*/  BSYNC B1 ;  /* 0x0000000000017941 */ /* 0x000fea0003800000 */
.L_x_138:
        /* <DEDUP_REMOVED lines=10> */
.L_x_141:
[----:B------:R-:W-:Y:S05]  /*49c0*/  BSYNC B1 ;  /* 0x0000000000017941 */ /* 0x000fea0003800000 */
.L_x_140:
        /* <DEDUP_REMOVED lines=9> */
.L_x_143:
[----:B------:R-:W-:Y:S05]  /*4a60*/  BSYNC B1 ;  /* 0x0000000000017941 */ /* 0x000fea0003800000 */
.L_x_142:
        /* <DEDUP_REMOVED lines=9> */
.L_x_145:
[----:B------:R-:W-:Y:S05]  /*4b00*/  BSYNC B1 ;  /* 0x0000000000017941 */ /* 0x000fea0003800000 */
.L_x_144:
        /* <DEDUP_REMOVED lines=10> */
.L_x_147:
[----:B------:R-:W-:Y:S05]  /*4bb0*/  BSYNC B1 ;  /* 0x0000000000017941 */ /* 0x000fea0003800000 */
.L_x_146:
        /* <DEDUP_REMOVED lines=10> */
.L_x_149:
[----:B------:R-:W-:Y:S05]  /*4c60*/  BSYNC B1 ;  /* 0x0000000000017941 */ /* 0x000fea0003800000 */
.L_x_148:
        /* <DEDUP_REMOVED lines=9> */
.L_x_151:
[----:B------:R-:W-:Y:S05]  /*4d00*/  BSYNC B1 ;  /* 0x0000000000017941 */ /* 0x000fea0003800000 */
.L_x_150:
        /* <DEDUP_REMOVED lines=9> */
.L_x_153:
[----:B------:R-:W-:Y:S05]  /*4da0*/  BSYNC B1 ;  /* 0x0000000000017941 */ /* 0x000fea0003800000 */
.L_x_152:
        /* <DEDUP_REMOVED lines=10> */
.L_x_155:
[----:B------:R-:W-:Y:S05]  /*4e50*/  BSYNC B1 ;  /* 0x0000000000017941 */ /* 0x000fea0003800000 */
.L_x_154:
        /* <DEDUP_REMOVED lines=10> */
.L_x_157:
[----:B------:R-:W-:Y:S05]  /*4f00*/  BSYNC B1 ;  /* 0x0000000000017941 */ /* 0x000fea0003800000 */
.L_x_156:
        /* <DEDUP_REMOVED lines=9> */
.L_x_159:
[----:B------:R-:W-:Y:S05]  /*4fa0*/  BSYNC B1 ;  /* 0x0000000000017941 */ /* 0x000fea0003800000 */
.L_x_158:
        /* <DEDUP_REMOVED lines=9> */
.L_x_161:
[----:B------:R-:W-:Y:S05]  /*5040*/  BSYNC B1 ;  /* 0x0000000000017941 */ /* 0x000fea0003800000 */
.L_x_160:
        /* <DEDUP_REMOVED lines=10> */
.L_x_163:
[----:B------:R-:W-:Y:S05]  /*50f0*/  BSYNC B1 ;  /* 0x0000000000017941 */ /* 0x000fea0003800000 */
.L_x_162:
        /* <DEDUP_REMOVED lines=10> */
.L_x_165:
[----:B------:R-:W-:Y:S05]  /*51a0*/  BSYNC B1 ;  /* 0x0000000000017941 */ /* 0x000fea0003800000 */
.L_x_164:
        /* <DEDUP_REMOVED lines=9> */
.L_x_167:
[----:B------:R-:W-:Y:S05]  /*5240*/  BSYNC B1 ;  /* 0x0000000000017941 */ /* 0x000fea0003800000 */
.L_x_166:
        /* <DEDUP_REMOVED lines=9> */
.L_x_169:
[----:B------:R-:W-:Y:S05]  /*52e0*/  BSYNC B1 ;  /* 0x0000000000017941 */ /* 0x000fea0003800000 */
.L_x_168:
        /* <DEDUP_REMOVED lines=10> */
.L_x_171:
[----:B------:R-:W-:Y:S05]  /*5390*/  BSYNC B1 ;  /* 0x0000000000017941 */ /* 0x000fea0003800000 */
.L_x_170:
        /* <DEDUP_REMOVED lines=10> */
.L_x_173:
[----:B------:R-:W-:Y:S05]  /*5440*/  BSYNC B1 ;  /* 0x0000000000017941 */ /* 0x000fea0003800000 */
.L_x_172:
        /* <DEDUP_REMOVED lines=9> */
.L_x_175:
[----:B------:R-:W-:Y:S05]  /*54e0*/  BSYNC B1 ;  /* 0x0000000000017941 */ /* 0x000fea0003800000 */
.L_x_174:
        /* <DEDUP_REMOVED lines=9> */
.L_x_177:
[----:B------:R-:W-:Y:S05]  /*5580*/  BSYNC B1 ;  /* 0x0000000000017941 */ /* 0x000fea0003800000 */
.L_x_176:
        /* <DEDUP_REMOVED lines=10> */
.L_x_179:
[----:B------:R-:W-:Y:S05]  /*5630*/  BSYNC B1 ;  /* 0x0000000000017941 */ /* 0x000fea0003800000 */
.L_x_178:
        /* <DEDUP_REMOVED lines=10> */
.L_x_181:
[----:B------:R-:W-:Y:S05]  /*56e0*/  BSYNC B1 ;  /* 0x0000000000017941 */ /* 0x000fea0003800000 */
.L_x_180:
        /* <DEDUP_REMOVED lines=9> */
.L_x_183:
[----:B------:R-:W-:Y:S05]  /*5780*/  BSYNC B1 ;  /* 0x0000000000017941 */ /* 0x000fea0003800000 */
.L_x_182:
        /* <DEDUP_REMOVED lines=9> */
.L_x_185:
[----:B------:R-:W-:Y:S05]  /*5820*/  BSYNC B1 ;  /* 0x0000000000017941 */ /* 0x000fea0003800000 */
.L_x_184:
        /* <DEDUP_REMOVED lines=10> */
.L_x_187:
[----:B------:R-:W-:Y:S05]  /*58d0*/  BSYNC B1 ;  /* 0x0000000000017941 */ /* 0x000fea0003800000 */
.L_x_186:
        /* <DEDUP_REMOVED lines=10> */
.L_x_189:
[----:B------:R-:W-:Y:S05]  /*5980*/  BSYNC B1 ;  /* 0x0000000000017941 */ /* 0x000fea0003800000 */
.L_x_188:
        /* <DEDUP_REMOVED lines=9> */
.L_x_191:
[----:B------:R-:W-:Y:S05]  /*5a20*/  BSYNC B1 ;  /* 0x0000000000017941 */ /* 0x000fea0003800000 */
.L_x_190:
        /* <DEDUP_REMOVED lines=9> */
.L_x_193:
[----:B------:R-:W-:Y:S05]  /*5ac0*/  BSYNC B1 ;  /* 0x0000000000017941 */ /* 0x000fea0003800000 */
.L_x_192:
        /* <DEDUP_REMOVED lines=10> */
.L_x_195:
[----:B------:R-:W-:Y:S05]  /*5b70*/  BSYNC B1 ;  /* 0x0000000000017941 */ /* 0x000fea0003800000 */
.L_x_194:
        /* <DEDUP_REMOVED lines=10> */
.L_x_197:
[----:B------:R-:W-:Y:S05]  /*5c20*/  BSYNC B1 ;  /* 0x0000000000017941 */ /* 0x000fea0003800000 */
.L_x_196:
        /* <DEDUP_REMOVED lines=9> */
.L_x_199:
[----:B------:R-:W-:Y:S05]  /*5cc0*/  BSYNC B1 ;  /* 0x0000000000017941 */ /* 0x000fea0003800000 */
.L_x_198:
        /* <DEDUP_REMOVED lines=9> */
.L_x_201:
[----:B------:R-:W-:Y:S05]  /*5d60*/  BSYNC B1 ;  /* 0x0000000000017941 */ /* 0x000fea0003800000 */
.L_x_200:
        /* <DEDUP_REMOVED lines=10> */
.L_x_203:
[----:B------:R-:W-:Y:S05]  /*5e10*/  BSYNC B1 ;  /* 0x0000000000017941 */ /* 0x000fea0003800000 */
.L_x_202:
        /* <DEDUP_REMOVED lines=10> */
.L_x_205:
[----:B------:R-:W-:Y:S05]  /*5ec0*/  BSYNC B1 ;  /* 0x0000000000017941 */ /* 0x000fea0003800000 */
.L_x_204:
        /* <DEDUP_REMOVED lines=9> */
.L_x_207:
[----:B------:R-:W-:Y:S05]  /*5f60*/  BSYNC B1 ;  /* 0x0000000000017941 */ /* 0x000fea0003800000 */
.L_x_206:
        /* <DEDUP_REMOVED lines=9> */
.L_x_209:
[----:B------:R-:W-:Y:S05]  /*6000*/  BSYNC B1 ;  /* 0x0000000000017941 */ /* 0x000fea0003800000 */
.L_x_208:
        /* <DEDUP_REMOVED lines=10> */
.L_x_211:
[----:B------:R-:W-:Y:S05]  /*60b0*/  BSYNC B1 ;  /* 0x0000000000017941 */ /* 0x000fea0003800000 */
.L_x_210:
        /* <DEDUP_REMOVED lines=10> */
.L_x_213:
[----:B------:R-:W-:Y:S05]  /*6160*/  BSYNC B1 ;  /* 0x0000000000017941 */ /* 0x000fea0003800000 */
.L_x_212:
        /* <DEDUP_REMOVED lines=9> */
.L_x_215:
[----:B------:R-:W-:Y:S05]  /*6200*/  BSYNC B1 ;  /* 0x0000000000017941 */ /* 0x000fea0003800000 */
.L_x_214:
        /* <DEDUP_REMOVED lines=9> */
.L_x_217:
[----:B------:R-:W-:Y:S05]  /*62a0*/  BSYNC B1 ;  /* 0x0000000000017941 */ /* 0x000fea0003800000 */
.L_x_216:
        /* <DEDUP_REMOVED lines=10> */
.L_x_219:
[----:B------:R-:W-:Y:S05]  /*6350*/  BSYNC B1 ;  /* 0x0000000000017941 */ /* 0x000fea0003800000 */
.L_x_218:
        /* <DEDUP_REMOVED lines=10> */
.L_x_221:
[----:B------:R-:W-:Y:S05]  /*6400*/  BSYNC B1 ;  /* 0x0000000000017941 */ /* 0x000fea0003800000 */
.L_x_220:
        /* <DEDUP_REMOVED lines=9> */
.L_x_223:
[----:B------:R-:W-:Y:S05]  /*64a0*/  BSYNC B1 ;  /* 0x0000000000017941 */ /* 0x000fea0003800000 */
.L_x_222:
        /* <DEDUP_REMOVED lines=9> */
.L_x_225:
[----:B------:R-:W-:Y:S05]  /*6540*/  BSYNC B1 ;  /* 0x0000000000017941 */ /* 0x000fea0003800000 */
.L_x_224:
        /* <DEDUP_REMOVED lines=10> */
.L_x_227:
[----:B------:R-:W-:Y:S05]  /*65f0*/  BSYNC B1 ;  /* 0x0000000000017941 */ /* 0x000fea0003800000 */
.L_x_226:
        /* <DEDUP_REMOVED lines=10> */
.L_x_229:
[----:B------:R-:W-:Y:S05]  /*66a0*/  BSYNC B1 ;  /* 0x0000000000017941 */ /* 0x000fea0003800000 */
.L_x_228:
        /* <DEDUP_REMOVED lines=9> */
.L_x_231:
[----:B------:R-:W-:Y:S05]  /*6740*/  BSYNC B1 ;  /* 0x0000000000017941 */ /* 0x000fea0003800000 */
.L_x_230:
        /* <DEDUP_REMOVED lines=9> */
.L_x_233:
[----:B------:R-:W-:Y:S05]  /*67e0*/  BSYNC B1 ;  /* 0x0000000000017941 */ /* 0x000fea0003800000 */
.L_x_232:
        /* <DEDUP_REMOVED lines=10> */
.L_x_235:
[----:B------:R-:W-:Y:S05]  /*6890*/  BSYNC B1 ;  /* 0x0000000000017941 */ /* 0x000fea0003800000 */
.L_x_234:
        /* <DEDUP_REMOVED lines=10> */
.L_x_237:
[----:B------:R-:W-:Y:S05]  /*6940*/  BSYNC B1 ;  /* 0x0000000000017941 */ /* 0x000fea0003800000 */
.L_x_236:
        /* <DEDUP_REMOVED lines=9> */
.L_x_239:
[----:B------:R-:W-:Y:S05]  /*69e0*/  BSYNC B1 ;  /* 0x0000000000017941 */ /* 0x000fea0003800000 */
.L_x_238:
        /* <DEDUP_REMOVED lines=9> */
.L_x_241:
[----:B------:R-:W-:Y:S05]  /*6a80*/  BSYNC B1 ;  /* 0x0000000000017941 */ /* 0x000fea0003800000 */
.L_x_240:
        /* <DEDUP_REMOVED lines=10> */
.L_x_243:
[----:B------:R-:W-:Y:S05]  /*6b30*/  BSYNC B1 ;  /* 0x0000000000017941 */ /* 0x000fea0003800000 */
.L_x_242:
        /* <DEDUP_REMOVED lines=10> */
.L_x_245:
[----:B------:R-:W-:Y:S05]  /*6be0*/  BSYNC B1 ;  /* 0x0000000000017941 */ /* 0x000fea0003800000 */
.L_x_244:
        /* <DEDUP_REMOVED lines=9> */
.L_x_247:
[----:B------:R-:W-:Y:S05]  /*6c80*/  BSYNC B1 ;  /* 0x0000000000017941 */ /* 0x000fea0003800000 */
.L_x_246:
        /* <DEDUP_REMOVED lines=9> */
.L_x_249:
[----:B------:R-:W-:Y:S05]  /*6d20*/  BSYNC B1 ;  /* 0x0000000000017941 */ /* 0x000fea0003800000 */
.L_x_248:
        /* <DEDUP_REMOVED lines=10> */
.L_x_251:
[----:B------:R-:W-:Y:S05]  /*6dd0*/  BSYNC B1 ;  /* 0x0000000000017941 */ /* 0x000fea0003800000 */
.L_x_250:
        /* <DEDUP_REMOVED lines=10> */
.L_x_253:
[----:B------:R-:W-:Y:S05]  /*6e80*/  BSYNC B1 ;  /* 0x0000000000017941 */ /* 0x000fea0003800000 */
.L_x_252:
        /* <DEDUP_REMOVED lines=9> */
.L_x_255:
[----:B------:R-:W-:Y:S05]  /*6f20*/  BSYNC B1 ;  /* 0x0000000000017941 */ /* 0x000fea0003800000 */
.L_x_254:
        /* <DEDUP_REMOVED lines=9> */
.L_x_257:
[----:B------:R-:W-:Y:S05]  /*6fc0*/  BSYNC B1 ;  /* 0x0000000000017941 */ /* 0x000fea0003800000 */
.L_x_256:
        /* <DEDUP_REMOVED lines=10> */
.L_x_259:
[----:B------:R-:W-:Y:S05]  /*7070*/  BSYNC B1 ;  /* 0x0000000000017941 */ /* 0x000fea0003800000 */
.L_x_258:
        /* <DEDUP_REMOVED lines=10> */
.L_x_261:
[----:B------:R-:W-:Y:S05]  /*7120*/  BSYNC B1 ;  /* 0x0000000000017941 */ /* 0x000fea0003800000 */
.L_x_260:
        /* <DEDUP_REMOVED lines=9> */
.L_x_263:
[----:B------:R-:W-:Y:S05]  /*71c0*/  BSYNC B1 ;  /* 0x0000000000017941 */ /* 0x000fea0003800000 */
.L_x_262:
        /* <DEDUP_REMOVED lines=9> */
.L_x_265:
[----:B------:R-:W-:Y:S05]  /*7260*/  BSYNC B1 ;  /* 0x0000000000017941 */ /* 0x000fea0003800000 */
.L_x_264:
        /* <DEDUP_REMOVED lines=10> */
.L_x_267:
[----:B------:R-:W-:Y:S05]  /*7310*/  BSYNC B1 ;  /* 0x0000000000017941 */ /* 0x000fea0003800000 */
.L_x_266:
        /* <DEDUP_REMOVED lines=10> */
.L_x_269:
[----:B------:R-:W-:Y:S05]  /*73c0*/  BSYNC B1 ;  /* 0x0000000000017941 */ /* 0x000fea0003800000 */
.L_x_268:
        /* <DEDUP_REMOVED lines=9> */
.L_x_271:
[----:B------:R-:W-:Y:S05]  /*7460*/  BSYNC B1 ;  /* 0x0000000000017941 */ /* 0x000fea0003800000 */
.L_x_270:
        /* <DEDUP_REMOVED lines=9> */
.L_x_273:
[----:B------:R-:W-:Y:S05]  /*7500*/  BSYNC B1 ;  /* 0x0000000000017941 */ /* 0x000fea0003800000 */
.L_x_272:
        /* <DEDUP_REMOVED lines=10> */
.L_x_275:
[----:B------:R-:W-:Y:S05]  /*75b0*/  BSYNC B1 ;  /* 0x0000000000017941 */ /* 0x000fea0003800000 */
.L_x_274:
        /* <DEDUP_REMOVED lines=10> */
.L_x_277:
[----:B------:R-:W-:Y:S05]  /*7660*/  BSYNC B1 ;  /* 0x0000000000017941 */ /* 0x000fea0003800000 */
.L_x_276:
[----:B01---5:R-:W-:Y:S01]  /*7670*/  LOP3.LUT R6, R152, 0xffffe000, RZ, 0xc0, !PT ;  /* 0xffffe00098067812 */ /* 0x023fe200078ec0ff */
        /* <DEDUP_REMOVED lines=8> */
.L_x_279:
[----:B------:R-:W-:Y:S05]  /*7700*/  BSYNC B1 ;  /* 0x0000000000017941 */ /* 0x000fea0003800000 */
.L_x_278:
[----:B0-2--5:R-:W-:Y:S01]  /*7710*/  LOP3.LUT R4, R152, 0xffffe000, RZ, 0xc0, !PT ;  /* 0xffffe00098047812 */ /* 0x025fe200078ec0ff */
[----:B------:R-:W-:Y:S01]  /*7720*/  @P1 IMAD.MOV.U32 R5, RZ, RZ, R11 ;  /* 0x000000ffff051224 */ /* 0x000fe200078e000b */
[----:B------:R-:W-:Y:S01]  /*7730*/  ISETP.GT.AND P0, PT, R0, 0x8, P0 ;  /* 0x000000080000780c */ /* 0x000fe20000704270 */
[----:B------:R-:W-:Y:S02]  /*7740*/  BSSY B1, `(.L_x_280) ;  /* 0x0000008000017945 */ /* 0x000fe40003800000 */
[----:B------:R-:W-:Y:S01]  /*7750*/  FMUL R3, R4, R155 ;  /* 0x0000009b04037220 */ /* 0x000fe20000400000 */
[----:B------:R-:W-:-:S03]  /*7760*/  @P1 IMAD.MOV.U32 R4, RZ, RZ, R10 ;  /* 0x000000ffff041224 */ /* 0x000fc600078e000a */
[----:B------:R-:W-:-:S05]  /*7770*/  FFMA R3, R150, R154, R3 ;  /* 0x0000009a96037223 */ /* 0x000fca0000000003 */
[----:B------:R-:W-:-:S05]  /*7780*/  F2FP.TF32.F32.PACK_B R3, R3 ;  /* 0x00000003ff03723e */ /* 0x000fca00024050ff */
[----:B------:R0:W-:Y:S01]  /*7790*/  @P1 STG.E desc[UR36][R4.64+0x3e0], R3 ;  /* 0x0003e00304001986 */ /* 0x0001e2000c101924 */
[----:B------:R-:W-:Y:S05]  /*77a0*/  @!P0 BRA `(.L_x_281) ;  /* 0x0000000000048947 */ /* 0x000fea0003800000 */
[----:B------:R2:W5:Y:S02]  /*77b0*/  LDG.E.LTC128B R152, desc[UR36][R8.64+0x3e4] ;  /* 0x0003e42408987981 */ /* 0x000564000c1e1920 */
.L_x_281:
[----:B------:R-:W-:Y:S05]  /*77c0*/  BSYNC B1 ;  /* 0x0000000000017941 */ /* 0x000fea0003800000 */
.L_x_280:
[----:B------:R-:W-:Y:S05]  /*77d0*/  @!P0 BRA `(.L_x_282) ;  /* 0x0000002400308947 */ /* 0x000fea0003800000 */
[----:B-----5:R-:W-:-:S05]  /*77e0*/  LOP3.LUT R152, R152, 0xffffe000, RZ, 0xc0, !PT ;  /* 0xffffe00098987812 */ /* 0x020fca00078ec0ff */
[----:B------:R-:W-:-:S04]  /*77f0*/  FMUL R152, R152, R155 ;  /* 0x0000009b98987220 */ /* 0x000fc80000400000 */
[----:B------:R-:W-:-:S05]  /*7800*/  FFMA R151, R151, R154, R152 ;  /* 0x0000009a97977223 */ /* 0x000fca0000000098 */
[----:B------:R-:W-:-:S05]  /*7810*/  F2FP.TF32.F32.PACK_B R151, R151 ;  /* 0x00000097ff97723e */ /* 0x000fca00024050ff */
[----:B------:R0:W-:Y:S01]  /*7820*/  STG.E desc[UR36][R10.64+0x3e4], R151 ;  /* 0x0003e4970a007986 */ /* 0x0001e2000c101924 */
[----:B------:R-:W-:Y:S05]  /*7830*/  BRA `(.L_x_282) ;  /* 0x0000002400187947 */ /* 0x000fea0003800000 */
.L_x_29:
[----:B------:R-:W-:Y:S01]  /*7840*/  ISETP.GT.AND P3, PT, R3, 0x1, PT ;  /* 0x000000010300780c */ /* 0x000fe20003f64270 */
[----:B------:R-:W-:Y:S01]  /*7850*/  ULDC.64 UR4, c[0x0][0x5c0] ;  /* 0x0001700000047ab9 */ /* 0x000fe20000000a00 */
[-C--:B------:R-:W-:Y:S01]  /*7860*/  FMUL R9, R24, R154.reuse ;  /* 0x0000009a18097220 */ /* 0x080fe20000400000 */
[----:B------:R-:W-:Y:S01]  /*7870*/  LEA R4, P4, R162, UR4, 0x2 ;  /* 0x00000004a2047c11 */ /* 0x000fe2000f8810ff */
[-C--:B------:R-:W-:Y:S01]  /*7880*/  FMUL R25, R25, R154.reuse ;  /* 0x0000009a19197220 */ /* 0x080fe20000400000 */
[----:B------:R-:W-:Y:S01]  /*7890*/  ISETP.GT.AND P0, PT, R0, RZ, P3 ;  /* 0x000000ff0000720c */ /* 0x000fe20001f04270 */
[-C--:B------:R-:W-:Y:S01]  /*78a0*/  FMUL R27, R27, R154.reuse ;  /* 0x0000009a1b1b7220 */ /* 0x080fe20000400000 */
[----:B------:R-:W-:Y:S01]  /*78b0*/  LEA.HI.X R5, R162, UR5, R171, 0x2, P4 ;  /* 0x00000005a2057c11 */ /* 0x000fe2000a0f14ab */
[-C--:B------:R-:W-:Y:S01]  /*78c0*/  FMUL R29, R29, R154.reuse ;  /* 0x0000009a1d1d7220 */ /* 0x080fe20000400000 */
[----:B------:R-:W-:Y:S01]  /*78d0*/  F2FP.TF32.F32.PACK_B R9, R9 ;  /* 0x00000009ff09723e */ /* 0x000fe200024050ff */
[-C--:B------:R-:W-:Y:S01]  /*78e0*/  FMUL R31, R31, R154.reuse ;  /* 0x0000009a1f1f7220 */ /* 0x080fe20000400000 */
[----:B------:R-:W-:Y:S01]  /*78f0*/  F2FP.TF32.F32.PACK_B R25, R25 ;  /* 0x00000019ff19723e */ /* 0x000fe200024050ff */
[----:B------:R-:W-:Y:S01]  /*7900*/  FMUL R13, R32, R154 ;  /* 0x0000009a200d7220 */ /* 0x000fe20000400000 */
[C---:B------:R-:W-:Y:S01]  /*7910*/  SHF.L.U64.HI R7, R10.reuse, 0x5, R11 ;  /* 0x000000050a077819 */ /* 0x040fe2000001020b */
[----:B------:R0:W-:Y:S01]  /*7920*/  @P2 STG.E desc[UR36][R4.64], R9 ;  /* 0x0000000904002986 */ /* 0x0001e2000c101924 */
[----:B------:R-:W-:Y:S01]  /*7930*/  LEA R6, P4, R10, R4, 0x5 ;  /* 0x000000040a067211 */ /* 0x000fe200078828ff */
[-C--:B------:R-:W-:Y:S01]  /*7940*/  FMUL R11, R26, R154.reuse ;  /* 0x0000009a1a0b7220 */ /* 0x080fe20000400000 */
[C---:B------:R-:W-:Y:S01]  /*7950*/  ISETP.GT.AND P1, PT, R0.reuse, 0x8, P1 ;  /* 0x000000080000780c */ /* 0x040fe20000f24270 */
[----:B------:R-:W-:Y:S01]  /*7960*/  @P0 STG.E desc[UR36][R4.64+0x4], R25 ;  /* 0x0000041904000986 */ /* 0x000fe2000c101924 */
[----:B------:R-:W-:Y:S01]  /*7970*/  ISETP.GT.AND P2, PT, R3, 0x8, PT ;  /* 0x000000080300780c */ /* 0x000fe20003f44270 */
[----:B------:R-:W-:Y:S01]  /*7980*/  IMAD.X R7, R7, 0x1, R5, P4 ;  /* 0x0000000107077824 */ /* 0x000fe200020e0605 */
[C---:B------:R-:W-:Y:S01]  /*7990*/  ISETP.GT.AND P3, PT, R0.reuse, 0x8, P3 ;  /* 0x000000080000780c */ /* 0x040fe20001f64270 */
[-C--:B------:R-:W-:Y:S01]  /*79a0*/  FMUL R33, R33, R154.reuse ;  /* 0x0000009a21217220 */ /* 0x080fe20000400000 */
[----:B------:R-:W-:Y:S01]  /*79b0*/  ISETP.GT.AND P0, PT, R3, 0x9, PT ;  /* 0x000000090300780c */ /* 0x000fe20003f04270 */
[-C--:B------:R-:W-:Y:S01]  /*79c0*/  FMUL R35, R35, R154.reuse ;  /* 0x0000009a23237220 */ /* 0x080fe20000400000 */
[----:B------:R-:W-:Y:S01]  /*79d0*/  ISETP.GT.AND P5, PT, R0, RZ, P2 ;  /* 0x000000ff0000720c */ /* 0x000fe200017a4270 */
[-C--:B0-----:R-:W-:Y:S01]  /*79e0*/  FMUL R9, R28, R154.reuse ;  /* 0x0000009a1c097220 */ /* 0x081fe20000400000 */
[C---:B------:R-:W-:Y:S01]  /*79f0*/  ISETP.GT.AND P4, PT, R0.reuse, RZ, P0 ;  /* 0x000000ff0000720c */ /* 0x040fe20000784270 */
[-C--:B------:R-:W-:Y:S01]  /*7a00*/  FMUL R37, R37, R154.reuse ;  /* 0x0000009a25257220 */ /* 0x080fe20000400000 */
[----:B------:R-:W-:Y:S01]  /*7a10*/  F2FP.TF32.F32.PACK_B R11, R11 ;  /* 0x0000000bff0b723e */ /* 0x000fe200024050ff */
[-C--:B------:R-:W-:Y:S01]  /*7a20*/  FMUL R39, R39, R154.reuse ;  /* 0x0000009a27277220 */ /* 0x080fe20000400000 */
[----:B------:R-:W-:Y:S01]  /*7a30*/  F2FP.TF32.F32.PACK_B R27, R27 ;  /* 0x0000001bff1b723e */ /* 0x000fe200024050ff */
[-C--:B------:R-:W-:Y:S01]  /*7a40*/  FMUL R41, R41, R154.reuse ;  /* 0x0000009a29297220 */ /* 0x080fe20000400000 */
[----:B------:R-:W-:Y:S01]  /*7a50*/  F2FP.TF32.F32.PACK_B R9, R9 ;  /* 0x00000009ff09723e */ /* 0x000fe200024050ff */
[----:B------:R0:W-:Y:S01]  /*7a60*/  @P1 STG.E desc[UR36][R6.64], R11 ;  /* 0x0000000b06001986 */ /* 0x0001e2000c101924 */
[----:B------:R-:W-:Y:S01]  /*7a70*/  F2FP.TF32.F32.PACK_B R29, R29 ;  /* 0x0000001dff1d723e */ /* 0x000fe200024050ff */
[-C--:B------:R-:W-:Y:S01]  /*7a80*/  FMUL R43, R43, R154.reuse ;  /* 0x0000009a2b2b7220 */ /* 0x080fe20000400000 */
[C---:B------:R-:W-:Y:S01]  /*7a90*/  ISETP.GT.AND P1, PT, R3.reuse, 0x10, PT ;  /* 0x000000100300780c */ /* 0x040fe20003f24270 */
[----:B------:R-:W-:Y:S01]  /*7aa0*/  @P3 STG.E desc[UR36][R6.64+0x4], R27 ;  /* 0x0000041b06003986 */ /* 0x000fe2000c101924 */
[----:B------:R-:W-:Y:S01]  /*7ab0*/  ISETP.GT.AND P3, PT, R3, 0x11, PT ;  /* 0x000000110300780c */ /* 0x000fe20003f64270 */
[-C--:B------:R-:W-:Y:S01]  /*7ac0*/  FMUL R45, R45, R154.reuse ;  /* 0x0000009a2d2d7220 */ /* 0x080fe20000400000 */
[C---:B------:R-:W-:Y:S01]  /*7ad0*/  ISETP.GT.AND P2, PT, R0.reuse, 0x8, P2 ;  /* 0x000000080000780c */ /* 0x040fe20001744270 */
[----:B------:R1:W-:Y:S01]  /*7ae0*/  @P5 STG.E desc[UR36][R4.64+0x20], R9 ;  /* 0x0000200904005986 */ /* 0x0003e2000c101924 */
[C---:B------:R-:W-:Y:S01]  /*7af0*/  ISETP.GT.AND P0, PT, R0.reuse, 0x8, P0 ;  /* 0x000000080000780c */ /* 0x040fe20000704270 */
[-C--:B------:R-:W-:Y:S01]  /*7b00*/  FMUL R47, R47, R154.reuse ;  /* 0x0000009a2f2f7220 */ /* 0x080fe20000400000 */
[----:B------:R-:W-:Y:S01]  /*7b10*/  ISETP.GT.AND P5, PT, R0, RZ, P1 ;  /* 0x000000ff0000720c */ /* 0x000fe20000fa4270 */
[----:B------:R-:W-:Y:S01]  /*7b20*/  @P4 STG.E desc[UR36][R4.64+0x24], R29 ;  /* 0x0000241d04004986 */ /* 0x000fe2000c101924 */
[-C--:B0-----:R-:W-:Y:S01]  /*7b30*/  FMUL R11, R30, R154.reuse ;  /* 0x0000009a1e0b7220 */ /* 0x081fe20000400000 */
[----:B------:R-:W-:Y:S01]  /*7b40*/  ISETP.GT.AND P4, PT, R0, RZ, P3 ;  /* 0x000000ff0000720c */ /* 0x000fe20001f84270 */
[-C--:B------:R-:W-:Y:S01]  /*7b50*/  FMUL R49, R49, R154.reuse ;  /* 0x0000009a31317220 */ /* 0x080fe20000400000 */
[----:B------:R-:W-:Y:S01]  /*7b60*/  F2FP.TF32.F32.PACK_B R31, R31 ;  /* 0x0000001fff1f723e */ /* 0x000fe200024050ff */
[-C--:B------:R-:W-:Y:S01]  /*7b70*/  FMUL R51, R51, R154.reuse ;  /* 0x0000009a33337220 */ /* 0x080fe20000400000 */
[----:B------:R-:W-:Y:S01]  /*7b80*/  F2FP.TF32.F32.PACK_B R11, R11 ;  /* 0x0000000bff0b723e */ /* 0x000fe200024050ff */
[-C--:B------:R-:W-:Y:S01]  /*7b90*/  FMUL R53, R53, R154.reuse ;  /* 0x0000009a35357220 */ /* 0x080fe20000400000 */
[----:B------:R-:W-:Y:S01]  /*7ba0*/  F2FP.TF32.F32.PACK_B R13, R13 ;  /* 0x0000000dff0d723e */ /* 0x000fe200024050ff */
[-C--:B-1----:R-:W-:Y:S01]  /*7bb0*/  FMUL R9, R34, R154.reuse ;  /* 0x0000009a22097220 */ /* 0x082fe20000400000 */
[----:B------:R-:W-:Y:S01]  /*7bc0*/  F2FP.TF32.F32.PACK_B R33, R33 ;  /* 0x00000021ff21723e */ /* 0x000fe200024050ff */
[----:B------:R0:W-:Y:S01]  /*7bd0*/  @P2 STG.E desc[UR36][R6.64+0x20], R11 ;  /* 0x0000200b06002986 */ /* 0x0001e2000c101924 */
[C---:B------:R-:W-:Y:S01]  /*7be0*/  ISETP.GT.AND P1, PT, R0.reuse, 0x8, P1 ;  /* 0x000000080000780c */ /* 0x040fe20000f24270 */
[-C--:B------:R-:W-:Y:S01]  /*7bf0*/  FMUL R55, R55, R154.reuse ;  /* 0x0000009a37377220 */ /* 0x080fe20000400000 */
[C---:B------:R-:W-:Y:S01]  /*7c00*/  ISETP.GT.AND P2, PT, R3.reuse, 0x19, PT ;  /* 0x000000190300780c */ /* 0x040fe20003f44270 */
[----:B------:R-:W-:Y:S01]  /*7c10*/  @P0 STG.E desc[UR36][R6.64+0x24], R31 ;  /* 0x0000241f06000986 */ /* 0x000fe2000c101924 */
[----:B------:R-:W-:Y:S01]  /*7c20*/  ISETP.GT.AND P0, PT, R3, 0x18, PT ;  /* 0x000000180300780c */ /* 0x000fe20003f04270 */
[-C--:B------:R-:W-:Y:S01]  /*7c30*/  FMUL R57, R57, R154.reuse ;  /* 0x0000009a39397220 */ /* 0x080fe20000400000 */
[----:B------:R-:W-:Y:S01]  /*7c40*/  F2FP.TF32.F32.PACK_B R9, R9 ;  /* 0x00000009ff09723e */ /* 0x000fe200024050ff */
[----:B------:R1:W-:Y:S01]  /*7c50*/  @P5 STG.E desc[UR36][R4.64+0x40], R13 ;  /* 0x0000400d04005986 */ /* 0x0003e2000c101924 */
[C---:B------:R-:W-:Y:S01]  /*7c60*/  ISETP.GT.AND P5, PT, R0.reuse, RZ, P0 ;  /* 0x000000ff0000720c */ /* 0x040fe200007a4270 */
[-C--:B------:R-:W-:Y:S01]  /*7c70*/  FMUL R59, R59, R154.reuse ;  /* 0x0000009a3b3b7220 */ /* 0x080fe20000400000 */
[----:B------:R-:W-:Y:S01]  /*7c80*/  F2FP.TF32.F32.PACK_B R35, R35 ;  /* 0x00000023ff23723e */ /* 0x000fe200024050ff */
[----:B------:R-:W-:Y:S01]  /*7c90*/  @P4 STG.E desc[UR36][R4.64+0x44], R33 ;  /* 0x0000442104004986 */ /* 0x000fe2000c101924 */
[----:B------:R-:W-:Y:S01]  /*7ca0*/  ISETP.GT.AND P4, PT, R0, 0x8, P3 ;  /* 0x000000080000780c */ /* 0x000fe20001f84270 */
[-C--:B0-----:R-:W-:Y:S01]  /*7cb0*/  FMUL R11, R36, R154.reuse ;  /* 0x0000009a240b7220 */ /* 0x081fe20000400000 */
[----:B------:R-:W-:Y:S01]  /*7cc0*/  ISETP.GT.AND P3, PT, R0, RZ, P2 ;  /* 0x000000ff0000720c */ /* 0x000fe20001764270 */
[----:B------:R0:W-:Y:S01]  /*7cd0*/  @P1 STG.E desc[UR36][R6.64+0x40], R9 ;  /* 0x0000400906001986 */ /* 0x0001e2000c101924 */
[----:B------:R-:W-:Y:S01]  /*7ce0*/  F2FP.TF32.F32.PACK_B R37, R37 ;  /* 0x00000025ff25723e */ /* 0x000fe200024050ff */
[-C--:B------:R-:W-:Y:S01]  /*7cf0*/  FMUL R61, R61, R154.reuse ;  /* 0x0000009a3d3d7220 */ /* 0x080fe20000400000 */
[----:B------:R-:W-:Y:S01]  /*7d00*/  F2FP.TF32.F32.PACK_B R11, R11 ;  /* 0x0000000bff0b723e */ /* 0x000fe200024050ff */
[-C--:B-1----:R-:W-:Y:S01]  /*7d10*/  FMUL R13, R40, R154.reuse ;  /* 0x0000009a280d7220 */ /* 0x082fe20000400000 */
[----:B------:R-:W-:Y:S01]  /*7d20*/  ISETP.GT.AND P1, PT, R3, 0x20, PT ;  /* 0x000000200300780c */ /* 0x000fe20003f24270 */
[-C--:B------:R-:W-:Y:S01]  /*7d30*/  FMUL R63, R63, R154.reuse ;  /* 0x0000009a3f3f7220 */ /* 0x080fe20000400000 */
[C---:B------:R-:W-:Y:S01]  /*7d40*/  ISETP.GT.AND P0, PT, R0.reuse, 0x8, P0 ;  /* 0x000000080000780c */ /* 0x040fe20000704270 */
[-C--:B------:R-:W-:Y:S01]  /*7d50*/  FMUL R65, R65, R154.reuse ;  /* 0x0000009a41417220 */ /* 0x080fe20000400000 */
[----:B------:R-:W-:Y:S01]  /*7d60*/  F2FP.TF32.F32.PACK_B R39, R39 ;  /* 0x00000027ff27723e */ /* 0x000fe200024050ff */
[----:B------:R-:W-:Y:S01]  /*7d70*/  @P4 STG.E desc[UR36][R6.64+0x44], R35 ;  /* 0x0000442306004986 */ /* 0x000fe2000c101924 */
[----:B------:R-:W-:Y:S01]  /*7d80*/  ISETP.GT.AND P4, PT, R0, 0x8, P2 ;  /* 0x000000080000780c */ /* 0x000fe20001784270 */
[-C--:B0-----:R-:W-:Y:S01]  /*7d90*/  FMUL R9, R38, R154.reuse ;  /* 0x0000009a26097220 */ /* 0x081fe20000400000 */
[----:B------:R-:W-:Y:S01]  /*7da0*/  ISETP.GT.AND P2, PT, R3, 0x21, PT ;  /* 0x000000210300780c */ /* 0x000fe20003f44270 */
[----:B------:R0:W-:Y:S01]  /*7db0*/  @P5 STG.E desc[UR36][R4.64+0x60], R11 ;  /* 0x0000600b04005986 */ /* 0x0001e2000c101924 */
[C---:B------:R-:W-:Y:S01]  /*7dc0*/  ISETP.GT.AND P5, PT, R0.reuse, RZ, P1 ;  /* 0x000000ff0000720c */ /* 0x040fe20000fa4270 */
[-C--:B------:R-:W-:Y:S01]  /*7dd0*/  FMUL R67, R67, R154.reuse ;  /* 0x0000009a43437220 */ /* 0x080fe20000400000 */
[----:B------:R-:W-:Y:S01]  /*7de0*/  F2FP.TF32.F32.PACK_B R9, R9 ;  /* 0x00000009ff09723e */ /* 0x000fe200024050ff */
[----:B------:R-:W-:Y:S01]  /*7df0*/  @P3 STG.E desc[UR36][R4.64+0x64], R37 ;  /* 0x0000642504003986 */ /* 0x000fe2000c101924 */
[C---:B------:R-:W-:Y:S01]  /*7e00*/  ISETP.GT.AND P3, PT, R0.reuse, RZ, P2 ;  /* 0x000000ff0000720c */ /* 0x040fe20001764270 */
[-C--:B------:R-:W-:Y:S01]  /*7e10*/  FMUL R69, R69, R154.reuse ;  /* 0x0000009a45457220 */ /* 0x080fe20000400000 */
[----:B------:R-:W-:Y:S01]  /*7e20*/  F2FP.TF32.F32.PACK_B R13, R13 ;  /* 0x0000000dff0d723e */ /* 0x000fe200024050ff */
[----:B------:R1:W-:Y:S01]  /*7e30*/  @P0 STG.E desc[UR36][R6.64+0x60], R9 ;  /* 0x0000600906000986 */ /* 0x0003e2000c101924 */
[----:B------:R-:W-:Y:S01]  /*7e40*/  F2FP.TF32.F32.PACK_B R41, R41 ;  /* 0x00000029ff29723e */ /* 0x000fe200024050ff */
[-C--:B------:R-:W-:Y:S01]  /*7e50*/  FMUL R71, R71, R154.reuse ;  /* 0x0000009a47477220 */ /* 0x080fe20000400000 */
[C---:B------:R-:W-:Y:S01]  /*7e60*/  ISETP.GT.AND P0, PT, R3.reuse, 0x28, PT ;  /* 0x000000280300780c */ /* 0x040fe20003f04270 */
[----:B------:R-:W-:Y:S01]  /*7e70*/  @P4 STG.E desc[UR36][R6.64+0x64], R39 ;  /* 0x0000642706004986 */ /* 0x000fe2000c101924 */
[----:B------:R-:W-:Y:S01]  /*7e80*/  ISETP.GT.AND P1, PT, R0, 0x8, P1 ;  /* 0x000000080000780c */ /* 0x000fe20000f24270 */
[-C--:B0-----:R-:W-:Y:S01]  /*7e90*/  FMUL R11, R44, R154.reuse ;  /* 0x0000009a2c0b7220 */ /* 0x081fe20000400000 */
[C---:B------:R-:W-:Y:S01]  /*7ea0*/  ISETP.GT.AND P4, PT, R0.reuse, 0x8, P2 ;  /* 0x000000080000780c */ /* 0x040fe20001784270 */
[----:B------:R0:W-:Y:S01]  /*7eb0*/  @P5 STG.E desc[UR36][R4.64+0x80], R13 ;  /* 0x0000800d04005986 */ /* 0x0001e2000c101924 */
[----:B------:R-:W-:Y:S01]  /*7ec0*/  ISETP.GT.AND P2, PT, R3, 0x29, PT ;  /* 0x000000290300780c */ /* 0x000fe20003f44270 */
[-C--:B------:R-:W-:Y:S01]  /*7ed0*/  FMUL R73, R73, R154.reuse ;  /* 0x0000009a49497220 */ /* 0x080fe20000400000 */
[----:B------:R-:W-:Y:S01]  /*7ee0*/  ISETP.GT.AND P5, PT, R0, RZ, P0 ;  /* 0x000000ff0000720c */ /* 0x000fe200007a4270 */
[-C--:B-1----:R-:W-:Y:S01]  /*7ef0*/  FMUL R9, R42, R154.reuse ;  /* 0x0000009a2a097220 */ /* 0x082fe20000400000 */
[----:B------:R-:W-:Y:S01]  /*7f00*/  @P3 STG.E desc[UR36][R4.64+0x84], R41 ;  /* 0x0000842904003986 */ /* 0x000fe2000c101924 */
[----:B------:R-:W-:Y:S01]  /*7f10*/  ISETP.GT.AND P3, PT, R0, RZ, P2 ;  /* 0x000000ff0000720c */ /* 0x000fe20001764270 */
[-C--:B------:R-:W-:Y:S01]  /*7f20*/  FMUL R75, R75, R154.reuse ;  /* 0x0000009a4b4b7220 */ /* 0x080fe20000400000 */
[----:B------:R-:W-:Y:S01]  /*7f30*/  F2FP.TF32.F32.PACK_B R43, R43 ;  /* 0x0000002bff2b723e */ /* 0x000fe200024050ff */
[-C--:B------:R-:W-:Y:S01]  /*7f40*/  FMUL R77, R77, R154.reuse ;  /* 0x0000009a4d4d7220 */ /* 0x080fe20000400000 */
[----:B------:R-:W-:Y:S01]  /*7f50*/  F2FP.TF32.F32.PACK_B R9, R9 ;  /* 0x00000009ff09723e */ /* 0x000fe200024050ff */
[-C--:B------:R-:W-:Y:S01]  /*7f60*/  FMUL R79, R79, R154.reuse ;  /* 0x0000009a4f4f7220 */ /* 0x080fe20000400000 */
[----:B------:R-:W-:Y:S01]  /*7f70*/  F2FP.TF32.F32.PACK_B R11, R11 ;  /* 0x0000000bff0b723e */ /* 0x000fe200024050ff */
[-C--:B0-----:R-:W-:Y:S01]  /*7f80*/  FMUL R13, R48, R154.reuse ;  /* 0x0000009a300d7220 */ /* 0x081fe20000400000 */
[----:B------:R-:W-:Y:S01]  /*7f90*/  F2FP.TF32.F32.PACK_B R45, R45 ;  /* 0x0000002dff2d723e */ /* 0x000fe200024050ff */
[----:B------:R0:W-:Y:S01]  /*7fa0*/  @P1 STG.E desc[UR36][R6.64+0x80], R9 ;  /* 0x0000800906001986 */ /* 0x0001e2000c101924 */
[----:B------:R-:W-:Y:S01]  /*7fb0*/  ISETP.GT.AND P1, PT, R3, 0x30, PT ;  /* 0x000000300300780c */ /* 0x000fe20003f24270 */
[-C--:B------:R-:W-:Y:S01]  /*7fc0*/  FMUL R81, R81, R154.reuse ;  /* 0x0000009a51517220 */ /* 0x080fe20000400000 */
[C---:B------:R-:W-:Y:S01]  /*7fd0*/  ISETP.GT.AND P0, PT, R0.reuse, 0x8, P0 ;  /* 0x000000080000780c */ /* 0x040fe20000704270 */
[----:B------:R-:W-:Y:S01]  /*7fe0*/  @P4 STG.E desc[UR36][R6.64+0x84], R43 ;  /* 0x0000842b06004986 */ /* 0x000fe2000c101924 */
[C---:B------:R-:W-:Y:S01]  /*7ff0*/  ISETP.GT.AND P4, PT, R0.reuse, 0x8, P2 ;  /* 0x000000080000780c */ /* 0x040fe20001784270 */
[-C--:B------:R-:W-:Y:S01]  /*8000*/  FMUL R83, R83, R154.reuse ;  /* 0x0000009a53537220 */ /* 0x080fe20000400000 */
[----:B------:R-:W-:Y:S01]  /*8010*/  ISETP.GT.AND P2, PT, R3, 0x31, PT ;  /* 0x000000310300780c */ /* 0x000fe20003f44270 */
[----:B------:R1:W-:Y:S01]  /*8020*/  @P5 STG.E desc[UR36][R4.64+0xa0], R11 ;  /* 0x0000a00b04005986 */ /* 0x0003e2000c101924 */
[----:B------:R-:W-:Y:S01]  /*8030*/  ISETP.GT.AND P5, PT, R0, RZ, P1 ;  /* 0x000000ff0000720c */ /* 0x000fe20000fa4270 */
[-C--:B------:R-:W-:Y:S01]  /*8040*/  FMUL R85, R85, R154.reuse ;  /* 0x0000009a55557220 */ /* 0x080fe20000400000 */
[----:B------:R-:W-:Y:S01]  /*8050*/  F2FP.TF32.F32.PACK_B R47, R47 ;  /* 0x0000002fff2f723e */ /* 0x000fe200024050ff */
[-C--:B0-----:R-:W-:Y:S01]  /*8060*/  FMUL R9, R46, R154.reuse ;  /* 0x0000009a2e097220 */ /* 0x081fe20000400000 */
        /* <DEDUP_REMOVED lines=9> */
[C---:B------:R-:W-:Y:S01]  /*8100*/  ISETP.GT.AND P1, PT, R0.reuse, 0x8, P1 ;  /* 0x000000080000780c */ /* 0x040fe20000f24270 */
[----:B------:R0:W-:Y:S01]  /*8110*/  @P0 STG.E desc[UR36][R6.64+0xa0], R9 ;  /* 0x0000a00906000986 */ /* 0x0001e2000c101924 */
[----:B------:R-:W-:Y:S01]  /*8120*/  ISETP.GT.AND P0, PT, R3, 0x38, PT ;  /* 0x000000380300780c */ /* 0x000fe20003f04270 */
[-C--:B------:R-:W-:Y:S01]  /*8130*/  FMUL R93, R93, R154.reuse ;  /* 0x0000009a5d5d7220 */ /* 0x080fe20000400000 */
[----:B------:R-:W-:Y:S01]  /*8140*/  F2FP.TF32.F32.PACK_B R51, R51 ;  /* 0x00000033ff33723e */ /* 0x000fe200024050ff */
        /* <DEDUP_REMOVED lines=10> */
[C---:B------:R-:W-:Y:S01]  /*81f0*/  ISETP.GT.AND P3, PT, R0.reuse, RZ, P2 ;  /* 0x000000ff0000720c */ /* 0x040fe20001764270 */
[-C--:B------:R-:W-:Y:S01]  /*8200*/  FMUL R99, R99, R154.reuse ;  /* 0x0000009a63637220 */ /* 0x080fe20000400000 */
[----:B------:R-:W-:Y:S01]  /*8210*/  F2FP.TF32.F32.PACK_B R53, R53 ;  /* 0x00000035ff35723e */ /* 0x000fe200024050ff */
[-C--:B------:R-:W-:Y:S01]  /*8220*/  FMUL R101, R101, R154.reuse ;  /* 0x0000009a65657220 */ /* 0x080fe20000400000 */
[----:B------:R-:W-:Y:S01]  /*8230*/  F2FP.TF32.F32.PACK_B R9, R9 ;  /* 0x00000009ff09723e */ /* 0x000fe200024050ff */
[-C--:B------:R-:W-:Y:S01]  /*8240*/  FMUL R103, R103, R154.reuse ;  /* 0x0000009a67677220 */ /* 0x080fe20000400000 */
[----:B------:R-:W-:Y:S01]  /*8250*/  ISETP.GT.AND P0, PT, R0, 0x8, P0 ;  /* 0x000000080000780c */ /* 0x000fe20000704270 */
[-C--:B-1----:R-:W-:Y:S01]  /*8260*/  FMUL R13, R56, R154.reuse ;  /* 0x0000009a380d7220 */ /* 0x082fe20000400000 */
[----:B------:R-:W-:Y:S01]  /*8270*/  F2FP.TF32.F32.PACK_B R55, R55 ;  /* 0x00000037ff37723e */ /* 0x000fe200024050ff */
        /* <DEDUP_REMOVED lines=16> */
[----:B------:R-:W-:Y:S01]  /*8380*/  ISETP.GT.AND P1, PT, R0, 0x8, P1 ;  /* 0x000000080000780c */ /* 0x000fe20000f24270 */
[-C--:B------:R-:W-:Y:S01]  /*8390*/  FMUL R113, R113, R154.reuse ;  /* 0x0000009a71717220 */ /* 0x080fe20000400000 */
[----:B------:R-:W-:Y:S01]  /*83a0*/  F2FP.TF32.F32.PACK_B R9, R9 ;  /* 0x00000009ff09723e */ /* 0x000fe200024050ff */
[-C--:B------:R-:W-:Y:S01]  /*83b0*/  FMUL R115, R115, R154.reuse ;  /* 0x0000009a73737220 */ /* 0x080fe20000400000 */
[-C--:B-1----:R-:W-:Y:S01]  /*83c0*/  FMUL R11, R60, R154.reuse ;  /* 0x0000009a3c0b7220 */ /* 0x082fe20000400000 */
[----:B------:R-:W-:Y:S01]  /*83d0*/  F2FP.TF32.F32.PACK_B R59, R59 ;  /* 0x0000003bff3b723e */ /* 0x000fe200024050ff */
[-C--:B------:R-:W-:Y:S01]  /*83e0*/  FMUL R117, R117, R154.reuse ;  /* 0x0000009a75757220 */ /* 0x080fe20000400000 */
        /* <DEDUP_REMOVED lines=58> */
[----:B0-----:R-:W-:Y:S01]  /*8790*/  FMUL R9, R66, R154 ;  /* 0x0000009a42097220 */ /* 0x001fe20000400000 */
[----:B------:R-:W-:Y:S01]  /*87a0*/  @P3 STG.E desc[UR36][R4.64+0x144], R65 ;  /* 0x0001444104003986 */ /* 0x000fe2000c101924 */
[----:B------:R-:W-:-:S02]  /*87b0*/  ISETP.GT.AND P3, PT, R0, RZ, P2 ;  /* 0x000000ff0000720c */ /* 0x000fc40001764270 */
[----:B------:R-:W-:Y:S02]  /*87c0*/  ISETP.GT.AND P0, PT, R0, 0x8, P0 ;  /* 0x000000080000780c */ /* 0x000fe40000704270 */
[----:B------:R-:W-:Y:S01]  /*87d0*/  F2FP.TF32.F32.PACK_B R9, R9 ;  /* 0x00000009ff09723e */ /* 0x000fe200024050ff */
[----:B-1----:R-:W-:Y:S01]  /*87e0*/  FMUL R13, R72, R154 ;  /* 0x0000009a480d7220 */ /* 0x002fe20000400000 */
[----:B------:R-:W-:-:S03]  /*87f0*/  F2FP.TF32.F32.PACK_B R71, R71 ;  /* 0x00000047ff47723e */ /* 0x000fc600024050ff */
[----:B------:R0:W-:Y:S01]  /*8800*/  @P1 STG.E desc[UR36][R6.64+0x140], R9 ;  /* 0x0001400906001986 */ /* 0x0001e2000c101924 */
[C---:B------:R-:W-:Y:S02]  /*8810*/  ISETP.GT.AND P1, PT, R3.reuse, 0x60, PT ;  /* 0x000000600300780c */ /* 0x040fe40003f24270 */
[----:B------:R-:W-:Y:S01]  /*8820*/  F2FP.TF32.F32.PACK_B R13, R13 ;  /* 0x0000000dff0d723e */ /* 0x000fe200024050ff */
[----:B------:R-:W-:Y:S01]  /*8830*/  @P4 STG.E desc[UR36][R6.64+0x144], R67 ;  /* 0x0001444306004986 */ /* 0x000fe2000c101924 */
[C---:B------:R-:W-:Y:S02]  /*8840*/  ISETP.GT.AND P4, PT, R0.reuse, 0x8, P2 ;  /* 0x000000080000780c */ /* 0x040fe40001784270 */
[----:B------:R-:W-:Y:S01]  /*8850*/  ISETP.GT.AND P2, PT, R3, 0x61, PT ;  /* 0x000000610300780c */ /* 0x000fe20003f44270 */
[----:B------:R1:W-:Y:S01]  /*8860*/  @P5 STG.E desc[UR36][R4.64+0x160], R11 ;  /* 0x0001600b04005986 */ /* 0x0003e2000c101924 */
[----:B------:R-:W-:Y:S02]  /*8870*/  ISETP.GT.AND P5, PT, R0, RZ, P1 ;  /* 0x000000ff0000720c */ /* 0x000fe40000fa4270 */
        /* <DEDUP_REMOVED lines=257> */
[----:B------:R-:W-:Y:S01]  /*9890*/  @P3 STG.E desc[UR36][R4.64+0x364], R133 ;  /* 0x0003648504003986 */ /* 0x000fe2000c101924 */
[----:B0-----:R-:W-:Y:S01]  /*98a0*/  FMUL R9, R134, R154 ;  /* 0x0000009a86097220 */ /* 0x001fe20000400000 */
[----:B------:R-:W-:-:S02]  /*98b0*/  ISETP.GT.AND P3, PT, R0, RZ, P2 ;  /* 0x000000ff0000720c */ /* 0x000fc40001764270 */
[----:B------:R-:W-:Y:S02]  /*98c0*/  ISETP.GT.AND P1, PT, R0, 0x8, P1 ;  /* 0x000000080000780c */ /* 0x000fe40000f24270 */
[----:B------:R-:W-:Y:S01]  /*98d0*/  F2FP.TF32.F32.PACK_B R9, R9 ;  /* 0x00000009ff09723e */ /* 0x000fe200024050ff */
[----:B-1----:R-:W-:Y:S01]  /*98e0*/  FMUL R11, R140, R154 ;  /* 0x0000009a8c0b7220 */ /* 0x002fe20000400000 */
[----:B------:R-:W-:-:S03]  /*98f0*/  F2FP.TF32.F32.PACK_B R139, R139 ;  /* 0x0000008bff8b723e */ /* 0x000fc600024050ff */
[----:B------:R0:W-:Y:S01]  /*9900*/  @P0 STG.E desc[UR36][R6.64+0x360], R9 ;  /* 0x0003600906000986 */ /* 0x0001e2000c101924 */
[----:B------:R-:W-:Y:S02]  /*9910*/  F2FP.TF32.F32.PACK_B R141, R141 ;  /* 0x0000008dff8d723e */ /* 0x000fe400024050ff */
[----:B------:R-:W-:Y:S01]  /*9920*/  F2FP.TF32.F32.PACK_B R11, R11 ;  /* 0x0000000bff0b723e */ /* 0x000fe200024050ff */
[----:B------:R-:W-:Y:S01]  /*9930*/  @P4 STG.E desc[UR36][R6.64+0x364], R135 ;  /* 0x0003648706004986 */ /* 0x000fe2000c101924 */
[C---:B------:R-:W-:Y:S02]  /*9940*/  ISETP.GT.AND P4, PT, R3.reuse, 0xe8, PT ;  /* 0x000000e80300780c */ /* 0x040fe40003f84270 */
[----:B------:R-:W-:Y:S01]  /*9950*/  F2FP.TF32.F32.PACK_B R143, R143 ;  /* 0x0000008fff8f723e */ /* 0x000fe200024050ff */
[----:B------:R1:W-:Y:S01]  /*9960*/  @P5 STG.E desc[UR36][R4.64+0x380], R13 ;  /* 0x0003800d04005986 */ /* 0x0003e2000c101924 */
[----:B------:R-:W-:Y:S02]  /*9970*/  ISETP.GT.AND P5, PT, R3, 0xe9, PT ;  /* 0x000000e90300780c */ /* 0x000fe40003fa4270 */
[----:B------:R-:W-:Y:S01]  /*9980*/  F2FP.TF32.F32.PACK_B R145, R145 ;  /* 0x00000091ff91723e */ /* 0x000fe200024050ff */
[----:B------:R-:W-:Y:S01]  /*9990*/  @P3 STG.E desc[UR36][R4.64+0x384], R137 ;  /* 0x0003848904003986 */ /* 0x000fe2000c101924 */
[----:B------:R-:W-:Y:S01]  /*99a0*/  ISETP.GT.AND P3, PT, R0, 0x8, P2 ;  /* 0x000000080000780c */ /* 0x000fe20001764270 */
[----:B0-----:R-:W-:Y:S01]  /*99b0*/  FMUL R9, R138, R154 ;  /* 0x0000009a8a097220 */ /* 0x001fe20000400000 */
[----:B------:R-:W-:-:S02]  /*99c0*/  ISETP.GT.AND P2, PT, R0, RZ, P4 ;  /* 0x000000ff0000720c */ /* 0x000fc40002744270 */
[C---:B------:R-:W-:Y:S02]  /*99d0*/  ISETP.GT.AND P0, PT, R0.reuse, RZ, P5 ;  /* 0x000000ff0000720c */ /* 0x040fe40002f04270 */
[----:B------:R-:W-:Y:S01]  /*99e0*/  ISETP.GT.AND P4, PT, R0, 0x8, P4 ;  /* 0x000000080000780c */ /* 0x000fe20002784270 */
[----:B-1----:R-:W-:Y:S01]  /*99f0*/  FMUL R13, R142, R154 ;  /* 0x0000009a8e0d7220 */ /* 0x002fe20000400000 */
[----:B------:R-:W-:Y:S02]  /*9a00*/  ISETP.GT.AND P5, PT, R0, 0x8, P5 ;  /* 0x000000080000780c */ /* 0x000fe40002fa4270 */
[----:B------:R-:W-:Y:S02]  /*9a10*/  F2FP.TF32.F32.PACK_B R9, R9 ;  /* 0x00000009ff09723e */ /* 0x000fe400024050ff */
[----:B------:R-:W-:Y:S02]  /*9a20*/  F2FP.TF32.F32.PACK_B R13, R13 ;  /* 0x0000000dff0d723e */ /* 0x000fe400024050ff */
[----:B------:R-:W-:Y:S01]  /*9a30*/  F2FP.TF32.F32.PACK_B R147, R147 ;  /* 0x00000093ff93723e */ /* 0x000fe200024050ff */
[----:B------:R0:W-:Y:S01]  /*9a40*/  @P1 STG.E desc[UR36][R6.64+0x380], R9 ;  /* 0x0003800906001986 */ /* 0x0001e2000c101924 */
[----:B------:R-:W-:-:S02]  /*9a50*/  ISETP.GT.AND P1, PT, R3, 0xf8, PT ;  /* 0x000000f80300780c */ /* 0x000fc40003f24270 */
[----:B------:R-:W-:Y:S01]  /*9a60*/  F2FP.TF32.F32.PACK_B R149, R149 ;  /* 0x00000095ff95723e */ /* 0x000fe200024050ff */
[----:B------:R-:W-:Y:S01]  /*9a70*/  @P3 STG.E desc[UR36][R6.64+0x384], R139 ;  /* 0x0003848b06003986 */ /* 0x000fe2000c101924 */
[C---:B------:R-:W-:Y:S02]  /*9a80*/  ISETP.GT.AND P3, PT, R3.reuse, 0xf0, PT ;  /* 0x000000f00300780c */ /* 0x040fe40003f64270 */
[----:B------:R-:W-:Y:S01]  /*9a90*/  F2FP.TF32.F32.PACK_B R151, R151 ;  /* 0x00000097ff97723e */ /* 0x000fe200024050ff */
[----:B------:R1:W-:Y:S01]  /*9aa0*/  @P2 STG.E desc[UR36][R4.64+0x3a0], R11 ;  /* 0x0003a00b04002986 */ /* 0x0003e2000c101924 */
[----:B------:R-:W-:-:S03]  /*9ab0*/  ISETP.GT.AND P2, PT, R3, 0xf1, PT ;  /* 0x000000f10300780c */ /* 0x000fc60003f44270 */
[----:B------:R-:W-:Y:S01]  /*9ac0*/  @P0 STG.E desc[UR36][R4.64+0x3a4], R141 ;  /* 0x0003a48d04000986 */ /* 0x000fe2000c101924 */
[----:B------:R-:W-:Y:S01]  /*9ad0*/  ISETP.GT.AND P0, PT, R3, 0xf9, PT ;  /* 0x000000f90300780c */ /* 0x000fe20003f04270 */
[-C--:B------:R-:W-:Y:S01]  /*9ae0*/  FMUL R3, R144, R154.reuse ;  /* 0x0000009a90037220 */ /* 0x080fe20000400000 */
[-C--:B0-----:R-:W-:Y:S01]  /*9af0*/  FMUL R9, R146, R154.reuse ;  /* 0x0000009a92097220 */ /* 0x081fe20000400000 */
[----:B------:R0:W-:Y:S01]  /*9b00*/  @P4 STG.E desc[UR36][R6.64+0x3a0], R13 ;  /* 0x0003a00d06004986 */ /* 0x0001e2000c101924 */
[C---:B------:R-:W-:Y:S02]  /*9b10*/  ISETP.GT.AND P4, PT, R0.reuse, RZ, P2 ;  /* 0x000000ff0000720c */ /* 0x040fe40001784270 */
[----:B------:R-:W-:Y:S01]  /*9b20*/  F2FP.TF32.F32.PACK_B R3, R3 ;  /* 0x00000003ff03723e */ /* 0x000fe200024050ff */
[----:B------:R-:W-:Y:S01]  /*9b30*/  @P5 STG.E desc[UR36][R6.64+0x3a4], R143 ;  /* 0x0003a48f06005986 */ /* 0x000fe2000c101924 */
[----:B------:R-:W-:Y:S01]  /*9b40*/  ISETP.GT.AND P5, PT, R0, RZ, P3 ;  /* 0x000000ff0000720c */ /* 0x000fe20001fa4270 */
[----:B-1----:R-:W-:Y:S01]  /*9b50*/  FMUL R11, R148, R154 ;  /* 0x0000009a940b7220 */ /* 0x002fe20000400000 */
[----:B------:R-:W-:-:S02]  /*9b60*/  ISETP.GT.AND P3, PT, R0, 0x8, P3 ;  /* 0x000000080000780c */ /* 0x000fc40001f64270 */
[----:B------:R-:W-:Y:S02]  /*9b70*/  ISETP.GT.AND P2, PT, R0, 0x8, P2 ;  /* 0x000000080000780c */ /* 0x000fe40001744270 */
[----:B------:R-:W-:Y:S01]  /*9b80*/  F2FP.TF32.F32.PACK_B R9, R9 ;  /* 0x00000009ff09723e */ /* 0x000fe200024050ff */
[----:B0-----:R-:W-:Y:S01]  /*9b90*/  FMUL R13, R150, R154 ;  /* 0x0000009a960d7220 */ /* 0x001fe20000400000 */
[----:B------:R-:W-:-:S04]  /*9ba0*/  F2FP.TF32.F32.PACK_B R11, R11 ;  /* 0x0000000bff0b723e */ /* 0x000fc800024050ff */
[----:B------:R-:W-:Y:S01]  /*9bb0*/  F2FP.TF32.F32.PACK_B R13, R13 ;  /* 0x0000000dff0d723e */ /* 0x000fe200024050ff */
[----:B------:R-:W-:Y:S01]  /*9bc0*/  @P5 STG.E desc[UR36][R4.64+0x3c0], R3 ;  /* 0x0003c00304005986 */ /* 0x000fe2000c101924 */
[C---:B------:R-:W-:Y:S02]  /*9bd0*/  ISETP.GT.AND P5, PT, R0.reuse, RZ, P1 ;  /* 0x000000ff0000720c */ /* 0x040fe40000fa4270 */
[C---:B------:R-:W-:Y:S01]  /*9be0*/  ISETP.GT.AND P1, PT, R0.reuse, 0x8, P1 ;  /* 0x000000080000780c */ /* 0x040fe20000f24270 */
[----:B------:R-:W-:Y:S01]  /*9bf0*/  @P4 STG.E desc[UR36][R4.64+0x3c4], R145 ;  /* 0x0003c49104004986 */ /* 0x000fe2000c101924 */
[C---:B------:R-:W-:Y:S02]  /*9c00*/  ISETP.GT.AND P4, PT, R0.reuse, RZ, P0 ;  /* 0x000000ff0000720c */ /* 0x040fe40000784270 */
[----:B------:R-:W-:Y:S01]  /*9c10*/  ISETP.GT.AND P0, PT, R0, 0x8, P0 ;  /* 0x000000080000780c */ /* 0x000fe20000704270 */
[----:B------:R-:W-:Y:S04]  /*9c20*/  @P3 STG.E desc[UR36][R6.64+0x3c0], R9 ;  /* 0x0003c00906003986 */ /* 0x000fe8000c101924 */
[----:B------:R-:W-:Y:S04]  /*9c30*/  @P2 STG.E desc[UR36][R6.64+0x3c4], R147 ;  /* 0x0003c49306002986 */ /* 0x000fe8000c101924 */
[----:B------:R-:W-:Y:S04]  /*9c40*/  @P5 STG.E desc[UR36][R4.64+0x3e0], R11 ;  /* 0x0003e00b04005986 */ /* 0x000fe8000c101924 */
[----:B------:R0:W-:Y:S02]  /*9c50*/  @P4 STG.E desc[UR36][R4.64+0x3e4], R149 ;  /* 0x0003e49504004986 */ /* 0x0001e4000c101924 */
[----:B0-----:R-:W-:-:S02]  /*9c60*/  @P1 IMAD.MOV.U32 R4, RZ, RZ, R6 ;  /* 0x000000ffff041224 */ /* 0x001fc400078e0006 */
[----:B------:R-:W-:-:S05]  /*9c70*/  @P1 IMAD.MOV.U32 R5, RZ, RZ, R7 ;  /* 0x000000ffff051224 */ /* 0x000fca00078e0007 */
[----:B------:R0:W-:Y:S04]  /*9c80*/  @P1 STG.E desc[UR36][R4.64+0x3e0], R13 ;  /* 0x0003e00d04001986 */ /* 0x0001e8000c101924 */
[----:B------:R0:W-:Y:S02]  /*9c90*/  @P0 STG.E desc[UR36][R6.64+0x3e4], R151 ;  /* 0x0003e49706000986 */ /* 0x0001e4000c101924 */
.L_x_282:
[----:B------:R-:W-:Y:S05]  /*9ca0*/  BSYNC B0 ;  /* 0x0000000000007941 */ /* 0x000fea0003800000 */
.L_x_28:
[----:B------:R-:W-:Y:S01]  /*9cb0*/  ULDC UR4, c[0x0][0xc] ;  /* 0x0000030000047ab9 */ /* 0x000fe20000000800 */
[----:B------:R-:W-:Y:S01]  /*9cc0*/  ULDC UR5, c[0x0][0x10] ;  /* 0x0000040000057ab9 */ /* 0x000fe20000000800 */
[----:B0-----:R-:W0:Y:S01]  /*9cd0*/  LDC R3, c[0x0][0x14] ;  /* 0x00000500ff037b82 */ /* 0x001e220000000800 */
[----:B------:R-:W-:Y:S01]  /*9ce0*/  UIMAD.WIDE.U32 UR4, UR4, UR5, URZ ;  /* 0x00000005040472a5 */ /* 0x000fe2000f8e003f */
[----:B------:R-:W-:Y:S01]  /*9cf0*/  PRMT R0, RZ, 0x7610, R0 ;  /* 0x00007610ff007816 */ /* 0x000fe20000000000 */
[----:B-----5:R-:W-:Y:S02]  /*9d00*/  IMAD.MOV.U32 R152, RZ, RZ, -0x1 ;  /* 0xffffffffff987424 */ /* 0x020fe400078e00ff */
[----:B------:R-:W-:Y:S02]  /*9d10*/  IMAD.MOV.U32 R23, RZ, RZ, -0x1 ;  /* 0xffffffffff177424 */ /* 0x000fe400078e00ff */
[----:B0-----:R-:W-:-:S04]  /*9d20*/  IMAD.WIDE.U32 R16, R3, UR4, R16 ;  /* 0x0000000403107c25 */ /* 0x001fc8000f8e0010 */
[----:B------:R-:W-:Y:S01]  /*9d30*/  IMAD R3, R3, UR5, RZ ;  /* 0x0000000503037c24 */ /* 0x000fe2000f8e02ff */
[----:B------:R-:W-:Y:S02]  /*9d40*/  ULDC.64 UR4, c[0x0][0x650] ;  /* 0x0001940000047ab9 */ /* 0x000fe40000000a00 */
[----:B------:R-:W-:Y:S01]  /*9d50*/  ISETP.GE.U32.AND P0, PT, R16, UR4, PT ;  /* 0x0000000410007c0c */ /* 0x000fe2000bf06070 */
[----:B------:R-:W-:-:S05]  /*9d60*/  IMAD.IADD R17, R17, 0x1, R3 ;  /* 0x0000000111117824 */ /* 0x000fca00078e0203 */
[----:B------:R-:W-:-:S13]  /*9d70*/  ISETP.GE.U32.AND.EX P0, PT, R17, UR5, PT, P0 ;  /* 0x0000000511007c0c */ /* 0x000fda000bf06100 */
[----:B------:R-:W-:Y:S05]  /*9d80*/  @P0 BRA `(.L_x_283) ;  /* 0x0000000400640947 */ /* 0x000fea0003800000 */
[----:B------:R-:W0:Y:S01]  /*9d90*/  S2R R12, SR_CTAID.X ;  /* 0x00000000000c7919 */ /* 0x000e220000002500 */
[----:B----4-:R-:W4:Y:S01]  /*9da0*/  LDC.64 R10, c[0x0][0x628] ;  /* 0x00018a00ff0a7b82 */ /* 0x010f220000000a00 */
[----:B------:R-:W-:Y:S01]  /*9db0*/  ULDC UR4, c[0x0][0x150] ;  /* 0x0000540000047ab9 */ /* 0x000fe20000000800 */
[----:B-123--:R-:W-:Y:S01]  /*9dc0*/  IMAD.MOV.U32 R8, RZ, RZ, R16 ;  /* 0x000000ffff087224 */ /* 0x00efe200078e0010 */
[----:B------:R-:W1:Y:S01]  /*9dd0*/  S2R R24, SR_CTAID.Y ;  /* 0x0000000000187919 */ /* 0x000e620000002600 */
[----:B------:R-:W-:-:S04]  /*9de0*/  IMAD.MOV.U32 R9, RZ, RZ, R17 ;  /* 0x000000ffff097224 */ /* 0x000fc800078e0011 */
[----:B------:R-:W2:Y:S08]  /*9df0*/  LDC R21, c[0x0][0x144] ;  /* 0x00005100ff157b82 */ /* 0x000eb00000000800 */
[----:B------:R-:W3:Y:S08]  /*9e00*/  LDC R0, c[0x0][0x630] ;  /* 0x00018c00ff007b82 */ /* 0x000ef00000000800 */
[----:B------:R-:W1:Y:S01]  /*9e10*/  LDC.64 R14, c[0x0][0x620] ;  /* 0x00018800ff0e7b82 */ /* 0x000e620000000a00 */
[----:B----4-:R-:W-:-:S04]  /*9e20*/  ISETP.NE.U32.AND P0, PT, R10, RZ, PT ;  /* 0x000000ff0a00720c */ /* 0x010fc80003f05070 */
[----:B------:R-:W-:Y:S02]  /*9e30*/  ISETP.NE.AND.EX P0, PT, R11, RZ, PT, P0 ;  /* 0x000000ff0b00720c */ /* 0x000fe40003f05300 */
[----:B0-----:R-:W-:-:S05]  /*9e40*/  I2FP.F32.U32 R3, R12 ;  /* 0x0000000c00037245 */ /* 0x001fca0000201000 */
[----:B------:R-:W-:-:S04]  /*9e50*/  FMUL R3, R3, UR4 ;  /* 0x0000000403037c20 */ /* 0x000fc80008400000 */
[----:B------:R0:W4:Y:S02]  /*9e60*/  F2I.U32.TRUNC.NTZ R20, R3 ;  /* 0x0000000300147305 */ /* 0x000124000020f000 */
[----:B--23--:R-:W-:Y:S05]  /*9e70*/  @!P0 BRA `(.L_x_284) ;  /* 0x0000000000288947 */ /* 0x00cfea0003800000 */
[----:B0-----:R-:W0:Y:S02]  /*9e80*/  LDC R3, c[0x0][0x634] ;  /* 0x00018d00ff037b82 */ /* 0x001e240000000800 */
        /* <DEDUP_REMOVED lines=9> */
.L_x_284:
[----:B------:R-:W2:Y:S01]  /*9f20*/  LDC.64 R30, c[0x0][0x640] ;  /* 0x00019000ff1e7b82 */ /* 0x000ea20000000a00 */
[-CC-:B------:R-:W-:Y:S01]  /*9f30*/  SHF.R.U64 R23, R8, R0.reuse, R9.reuse ;  /* 0x0000000008177219 */ /* 0x180fe20000001209 */
[----:B----4-:R-:W-:Y:S01]  /*9f40*/  IMAD.MOV R20, RZ, RZ, -R20 ;  /* 0x000000ffff147224 */ /* 0x010fe200078e0a14 */
[----:B------:R-:W-:Y:S01]  /*9f50*/  SHF.R.U32.HI R0, RZ, R0, R9 ;  /* 0x00000000ff007219 */ /* 0x000fe20000011609 */
[----:B------:R-:W-:Y:S01]  /*9f60*/  ULDC UR4, c[0x0][0x154] ;  /* 0x0000550000047ab9 */ /* 0x000fe20000000800 */
[----:B0-----:R-:W-:Y:S01]  /*9f70*/  IADD3 R3, P0, RZ, -R23, RZ ;  /* 0x80000017ff037210 */ /* 0x001fe20007f1e0ff */
[----:B------:R-:W-:Y:S02]  /*9f80*/  IMAD R26, R21, R20, R12 ;  /* 0x00000014151a7224 */ /* 0x000fe400078e020c */
[----:B------:R-:W0:Y:S01]  /*9f90*/  LDC R6, c[0x0][0x618] ;  /* 0x00018600ff067b82 */ /* 0x000e220000000800 */
[----:B------:R-:W-:Y:S02]  /*9fa0*/  IMAD.MOV.U32 R7, RZ, RZ, 0x1 ;  /* 0x00000001ff077424 */ /* 0x000fe400078e00ff */
[----:B------:R-:W-:-:S04]  /*9fb0*/  IMAD.X R5, RZ, RZ, ~R0, P0 ;  /* 0x000000ffff057224 */ /* 0x000fc800000e0e00 */
[-C--:B-1----:R-:W-:Y:S01]  /*9fc0*/  IMAD R0, R5, R14.reuse, RZ ;  /* 0x0000000e05007224 */ /* 0x082fe200078e02ff */
[----:B------:R-:W1:Y:S01]  /*9fd0*/  LDC R8, c[0x0][0x608] ;  /* 0x00018200ff087b82 */ /* 0x000e620000000800 */
[----:B------:R-:W-:-:S04]  /*9fe0*/  IMAD.WIDE.U32 R4, R3, R14, R16 ;  /* 0x0000000e03047225 */ /* 0x000fc800078e0010 */
[----:B------:R-:W-:Y:S01]  /*9ff0*/  IMAD R3, R3, R15, R0 ;  /* 0x0000000f03037224 */ /* 0x000fe200078e0200 */
[----:B------:R-:W-:Y:S02]  /*a000*/  I2FP.F32.U32 R0, R24 ;  /* 0x0000001800007245 */ /* 0x000fe40000201000 */
[----:B------:R-:W3:Y:S01]  /*a010*/  LDC R28, c[0x0][0x658] ;  /* 0x00019600ff1c7b82 */ /* 0x000ee20000000800 */
[----:B------:R-:W-:Y:S01]  /*a020*/  IMAD.IADD R3, R5, 0x1, R3 ;  /* 0x0000000105037824 */ /* 0x000fe200078e0203 */
[----:B--2---:R-:W-:Y:S01]  /*a030*/  ISETP.NE.U32.AND P0, PT, R30, RZ, PT ;  /* 0x000000ff1e00720c */ /* 0x004fe20003f05070 */
[----:B------:R-:W-:Y:S01]  /*a040*/  FMUL R0, R0, UR4 ;  /* 0x0000000400007c20 */ /* 0x000fe20008400000 */
[----:B------:R-:W-:Y:S02]  /*a050*/  IMAD.MOV.U32 R5, RZ, RZ, -0x1 ;  /* 0xffffffffff057424 */ /* 0x000fe400078e00ff */
[----:B------:R-:W-:Y:S01]  /*a060*/  ISETP.NE.AND.EX P0, PT, R31, RZ, PT, P0 ;  /* 0x000000ff1f00720c */ /* 0x000fe20003f05300 */
[----:B------:R2:W4:Y:S01]  /*a070*/  F2I.U32.TRUNC.NTZ R13, R0 ;  /* 0x00000000000d7305 */ /* 0x000522000020f000 */
[----:B------:R-:W2:Y:S01]  /*a080*/  LDC R15, c[0x0][0x148] ;  /* 0x00005200ff0f7b82 */ /* 0x000ea20000000800 */
[----:B0-----:R-:W-:-:S02]  /*a090*/  SHF.R.U64 R12, R4, R6, R3 ;  /* 0x00000006040c7219 */ /* 0x001fc40000001203 */
[----:B------:R-:W-:-:S05]  /*a0a0*/  SHF.R.U32.HI R3, RZ, R6, R3 ;  /* 0x00000006ff037219 */ /* 0x000fca0000011603 */
[----:B------:R-:W0:Y:S01]  /*a0b0*/  LDC R20, c[0x0][0x600] ;  /* 0x00018000ff147b82 */ /* 0x000e220000000800 */
[-CC-:B-1----:R-:W-:Y:S02]  /*a0c0*/  SHF.R.U64 R10, R12, R8.reuse, R3.reuse ;  /* 0x000000080c0a7219 */ /* 0x182fe40000001203 */
[----:B------:R-:W-:-:S05]  /*a0d0*/  SHF.R.U32.HI R3, RZ, R8, R3 ;  /* 0x00000008ff037219 */ /* 0x000fca0000011603 */
[----:B------:R-:W1:Y:S01]  /*a0e0*/  LDC R21, c[0x0][0x648] ;  /* 0x00019200ff157b82 */ /* 0x000e620000000800 */
[-C--:B---3--:R-:W-:Y:S02]  /*a0f0*/  SHF.L.U32 R4, R5, R28.reuse, RZ ;  /* 0x0000001c05047219 */ /* 0x088fe400000006ff */
[-CC-:B------:R-:W-:Y:S02]  /*a100*/  SHF.R.U64 R14, R10, R28.reuse, R3.reuse ;  /* 0x0000001c0a0e7219 */ /* 0x180fe40000001203 */
[----:B------:R-:W-:Y:S02]  /*a110*/  SHF.R.U32.HI R5, RZ, R28, R3 ;  /* 0x0000001cff057219 */ /* 0x000fe40000011603 */
[----:B------:R-:W-:Y:S01]  /*a120*/  LOP3.LUT R153, RZ, R4, RZ, 0x33, !PT ;  /* 0x00000004ff997212 */ /* 0x000fe200078e33ff */
[----:B------:R-:W3:Y:S01]  /*a130*/  LDC R25, c[0x0][0x638] ;  /* 0x00018e00ff197b82 */ /* 0x000ee20000000800 */
[----:B------:R-:W-:Y:S01]  /*a140*/  SHF.L.U32 R28, R7, R28, RZ ;  /* 0x0000001c071c7219 */ /* 0x000fe200000006ff */
[----:B------:R-:W-:-:S06]  /*a150*/  IMAD.MOV.U32 R4, RZ, RZ, R14 ;  /* 0x000000ffff047224 */ /* 0x000fcc00078e000e */
[----:B------:R-:W0:Y:S01]  /*a160*/  LDC R27, c[0x0][0x610] ;  /* 0x00018400ff1b7b82 */ /* 0x000e220000000800 */
[----:B----4-:R-:W-:Y:S05]  /*a170*/  @!P0 BRA `(.L_x_285) ;  /* 0x0000000000288947 */ /* 0x010fea0003800000 */
[----:B------:R-:W4:Y:S02]  /*a180*/  LDC R3, c[0x0][0x64c] ;  /* 0x00019300ff037b82 */ /* 0x000f240000000800 */
[----:B----4-:R-:W-:-:S05]  /*a190*/  IADD3 R3, P0, R14, R3, RZ ;  /* 0x000000030e037210 */ /* 0x010fca0007f1e0ff */
        /* <DEDUP_REMOVED lines=8> */
.L_x_285:
[----:B------:R-:W-:Y:S01]  /*a220*/  ISETP.NE.AND P0, PT, R2, 0x1, PT ;  /* 0x000000010200780c */ /* 0x000fe20003f05270 */
[----:B------:R-:W-:Y:S01]  /*a230*/  IMAD.MOV R13, RZ, RZ, -R13 ;  /* 0x000000ffff0d7224 */ /* 0x000fe200078e0a0d */
[----:B-12---:R-:W-:Y:S01]  /*a240*/  SHF.R.U64 R0, R4, R21, R5 ;  /* 0x0000001504007219 */ /* 0x006fe20000001205 */
[----:B0-----:R-:W-:Y:S01]  /*a250*/  VIADD R5, R20, 0xffffffff ;  /* 0xffffffff14057836 */ /* 0x001fe20000000000 */
[----:B------:R-:W-:-:S03]  /*a260*/  LOP3.LUT R153, R10, R153, RZ, 0xc0, !PT ;  /* 0x000000990a997212 */ /* 0x000fc600078ec0ff */
[----:B------:R-:W-:Y:S01]  /*a270*/  IMAD.MOV R3, RZ, RZ, -R0 ;  /* 0x000000ffff037224 */ /* 0x000fe200078e0a00 */
[----:B------:R-:W-:Y:S01]  /*a280*/  LOP3.LUT R5, R12, R5, RZ, 0xc0, !PT ;  /* 0x000000050c057212 */ /* 0x000fe200078ec0ff */
[----:B------:R-:W-:Y:S02]  /*a290*/  IMAD R153, R28, R0, R153 ;  /* 0x000000001c997224 */ /* 0x000fe400078e0299 */
[----:B---3--:R-:W-:Y:S02]  /*a2a0*/  IMAD R0, R3, R25, R14 ;  /* 0x0000001903007224 */ /* 0x008fe400078e020e */
[----:B------:R-:W-:Y:S02]  /*a2b0*/  @P0 IMAD R26, R15, R13, R24 ;  /* 0x0000000d0f1a0224 */ /* 0x000fe400078e0218 */
[----:B------:R-:W-:Y:S02]  /*a2c0*/  IMAD R4, R0, R20, R5 ;  /* 0x0000001400047224 */ /* 0x000fe400078e0205 */
[----:B------:R-:W-:-:S02]  /*a2d0*/  IMAD R153, R153, R27, R26 ;  /* 0x0000001b99997224 */ /* 0x000fc400078e021a */
[----:B------:R-:W-:-:S03]  /*a2e0*/  IMAD.MOV.U32 R3, RZ, RZ, 0x1 ;  /* 0x00000001ff037424 */ /* 0x000fc600078e00ff */
[----:B------:R-:W-:Y:S02]  /*a2f0*/  SEL R152, R4, R153, !P0 ;  /* 0x0000009904987207 */ /* 0x000fe40004000000 */
[----:B------:R-:W-:Y:S02]  /*a300*/  PRMT R0, R3, 0x7610, R0 ;  /* 0x0000761003007816 */ /* 0x000fe40000000000 */
[----:B------:R-:W-:-:S07]  /*a310*/  SEL R153, R153, R4, !P0 ;  /* 0x0000000499997207 */ /* 0x000fce0004000000 */
.L_x_283:
[----:B------:R-:W-:-:S13]  /*a320*/  LOP3.LUT P0, RZ, R0, 0xff, RZ, 0xc0, !PT ;  /* 0x000000ff00ff7812 */ /* 0x000fda000780c0ff */
[----:B------:R-:W-:Y:S05]  /*a330*/  @P0 BRA `(.L_x_286) ;  /* 0xffffff6800f40947 */ /* 0x000fea000383ffff */
[----:B------:R-:W-:Y:S05]  /*a340*/  EXIT ;  /* 0x000000000000794d */ /* 0x000fea0003800000 */
.L_x_3:
[----:B0-----:R-:W-:Y:S01]  /*a350*/  ULDC.64 UR4, c[0x0][0x650] ;  /* 0x0001940000047ab9 */ /* 0x001fe20000000a00 */
        /* <DEDUP_REMOVED lines=25> */
.L_x_288:
[--C-:B------:R-:W-:Y:S01]  /*a4f0*/  SHF.R.U64 R12, R10, R14, R11.reuse ;  /* 0x0000000e0a0c7219 */ /* 0x100fe2000000120b */
[----:B------:R-:W0:Y:S01]  /*a500*/  LDC R22, c[0x0][0x618] ;  /* 0x00018600ff167b82 */ /* 0x000e220000000800 */
[----:B------:R-:W-:Y:S01]  /*a510*/  I2FP.F32.U32 R6, R4 ;  /* 0x0000000400067245 */ /* 0x000fe20000201000 */
[----:B------:R-:W-:Y:S01]  /*a520*/  ULDC UR4, c[0x0][0x150] ;  /* 0x0000540000047ab9 */ /* 0x000fe20000000800 */
[----:B------:R-:W-:Y:S02]  /*a530*/  SHF.R.U32.HI R5, RZ, R14, R11 ;  /* 0x0000000eff057219 */ /* 0x000fe4000001160b */
[----:B------:R-:W-:Y:S01]  /*a540*/  IADD3 R9, P0, RZ, -R12, RZ ;  /* 0x8000000cff097210 */ /* 0x000fe20007f1e0ff */
[----:B------:R-:W-:Y:S01]  /*a550*/  FMUL R11, R6, UR4 ;  /* 0x00000004060b7c20 */ /* 0x000fe20008400000 */
[----:B------:R-:W-:Y:S01]  /*a560*/  ULDC UR4, c[0x0][0x154] ;  /* 0x0000550000047ab9 */ /* 0x000fe20000000800 */
[----:B------:R-:W1:Y:S02]  /*a570*/  LDC.64 R24, c[0x0][0x640] ;  /* 0x00019000ff187b82 */ /* 0x000e640000000a00 */
[----:B------:R-:W-:-:S02]  /*a580*/  IMAD.X R5, RZ, RZ, ~R5, P0 ;  /* 0x000000ffff057224 */ /* 0x000fc400000e0e05 */
[----:B------:R-:W2:Y:S01]  /*a590*/  F2I.U32.TRUNC.NTZ R11, R11 ;  /* 0x0000000b000b7305 */ /* 0x000ea2000020f000 */
[----:B------:R-:W-:-:S03]  /*a5a0*/  IMAD.WIDE.U32 R6, R9, R20, R16 ;  /* 0x0000001409067225 */ /* 0x000fc600078e0010 */
[----:B------:R-:W3:Y:S01]  /*a5b0*/  LDC R13, c[0x0][0x144] ;  /* 0x00005100ff0d7b82 */ /* 0x000ee20000000800 */
[----:B------:R-:W-:-:S04]  /*a5c0*/  IMAD R8, R5, R20, RZ ;  /* 0x0000001405087224 */ /* 0x000fc800078e02ff */
[----:B------:R-:W-:Y:S02]  /*a5d0*/  IMAD R5, R9, R21, R8 ;  /* 0x0000001509057224 */ /* 0x000fe400078e0208 */
[----:B------:R-:W-:Y:S01]  /*a5e0*/  IMAD.MOV.U32 R8, RZ, RZ, -0x1 ;  /* 0xffffffffff087424 */ /* 0x000fe200078e00ff */
[----:B------:R-:W4:Y:S01]  /*a5f0*/  LDC R14, c[0x0][0x608] ;  /* 0x00018200ff0e7b82 */ /* 0x000f220000000800 */
[----:B------:R-:W-:Y:S01]  /*a600*/  IMAD.IADD R5, R7, 0x1, R5 ;  /* 0x0000000107057824 */ /* 0x000fe200078e0205 */
[----:B------:R-:W-:-:S04]  /*a610*/  I2FP.F32.U32 R7, R3 ;  /* 0x0000000300077245 */ /* 0x000fc80000201000 */
[-C--:B0-----:R-:W-:Y:S01]  /*a620*/  SHF.R.U64 R10, R6, R22.reuse, R5 ;  /* 0x00000016060a7219 */ /* 0x081fe20000001205 */
[----:B--2---:R-:W-:Y:S01]  /*a630*/  IMAD.MOV R6, RZ, RZ, -R11 ;  /* 0x000000ffff067224 */ /* 0x004fe200078e0a0b */
[----:B------:R-:W0:Y:S01]  /*a640*/  LDC R9, c[0x0][0x658] ;  /* 0x00019600ff097b82 */ /* 0x000e220000000800 */
[----:B-1----:R-:W-:Y:S01]  /*a650*/  ISETP.NE.U32.AND P0, PT, R24, RZ, PT ;  /* 0x000000ff1800720c */ /* 0x002fe20003f05070 */
[----:B------:R-:W-:Y:S01]  /*a660*/  FMUL R7, R7, UR4 ;  /* 0x0000000407077c20 */ /* 0x000fe20008400000 */
[----:B------:R-:W-:Y:S02]  /*a670*/  SHF.R.U32.HI R5, RZ, R22, R5 ;  /* 0x00000016ff057219 */ /* 0x000fe40000011605 */
[----:B------:R-:W-:-:S03]  /*a680*/  ISETP.NE.AND.EX P0, PT, R25, RZ, PT, P0 ;  /* 0x000000ff1900720c */ /* 0x000fc60003f05300 */
[----:B------:R-:W1:Y:S01]  /*a690*/  LDC R20, c[0x0][0x148] ;  /* 0x00005200ff147b82 */ /* 0x000e620000000800 */
[----:B---3--:R-:W-:Y:S02]  /*a6a0*/  IMAD R23, R13, R6, R4 ;  /* 0x000000060d177224 */ /* 0x008fe400078e0204 */
[----:B------:R-:W-:-:S05]  /*a6b0*/  IMAD.MOV.U32 R6, RZ, RZ, 0x1 ;  /* 0x00000001ff067424 */ /* 0x000fca00078e00ff */
[----:B------:R-:W2:Y:S01]  /*a6c0*/  LDC R21, c[0x0][0x600] ;  /* 0x00018000ff157b82 */ /* 0x000ea20000000800 */
[-CC-:B----4-:R-:W-:Y:S02]  /*a6d0*/  SHF.R.U64 R13, R10, R14.reuse, R5.reuse ;  /* 0x0000000e0a0d7219 */ /* 0x190fe40000001205 */
[----:B------:R-:W-:Y:S02]  /*a6e0*/  SHF.R.U32.HI R4, RZ, R14, R5 ;  /* 0x0000000eff047219 */ /* 0x000fe40000011605 */
[----:B------:R3:W4:Y:S03]  /*a6f0*/  F2I.U32.TRUNC.NTZ R14, R7 ;  /* 0x00000007000e7305 */ /* 0x000726000020f000 */
[----:B------:R-:W1:Y:S01]  /*a700*/  LDC R26, c[0x0][0x648] ;  /* 0x00019200ff1a7b82 */ /* 0x000e620000000800 */
[-C--:B0-----:R-:W-:Y:S02]  /*a710*/  SHF.R.U64 R15, R13, R9.reuse, R4 ;  /* 0x000000090d0f7219 */ /* 0x081fe40000001204 */
[----:B------:R-:W-:-:S02]  /*a720*/  SHF.L.U32 R8, R8, R9, RZ ;  /* 0x0000000908087219 */ /* 0x000fc400000006ff */
[-C--:B------:R-:W-:Y:S01]  /*a730*/  SHF.R.U32.HI R5, RZ, R9.reuse, R4 ;  /* 0x00000009ff057219 */ /* 0x080fe20000011604 */
[----:B------:R-:W-:Y:S01]  /*a740*/  IMAD.MOV.U32 R4, RZ, RZ, R15 ;  /* 0x000000ffff047224 */ /* 0x000fe200078e000f */
[----:B------:R-:W-:Y:S01]  /*a750*/  SHF.L.U32 R22, R6, R9, RZ ;  /* 0x0000000906167219 */ /* 0x000fe200000006ff */
[----:B------:R-:W0:Y:S01]  /*a760*/  LDC R27, c[0x0][0x638] ;  /* 0x00018e00ff1b7b82 */ /* 0x000e220000000800 */
[----:B------:R-:W-:-:S07]  /*a770*/  LOP3.LUT R28, RZ, R8, RZ, 0x33, !PT ;  /* 0x00000008ff1c7212 */ /* 0x000fce00078e33ff */
        /* <DEDUP_REMOVED lines=12> */
.L_x_289:
[----:B------:R-:W-:Y:S01]  /*a840*/  ISETP.NE.AND P0, PT, R2, 0x1, PT ;  /* 0x000000010200780c */ /* 0x000fe20003f05270 */
[----:B--2---:R-:W-:Y:S01]  /*a850*/  VIADD R7, R21, 0xffffffff ;  /* 0xffffffff15077836 */ /* 0x004fe20000000000 */
[----:B-1----:R-:W-:Y:S01]  /*a860*/  SHF.R.U64 R5, R4, R26, R5 ;  /* 0x0000001a04057219 */ /* 0x002fe20000001205 */
[----:B------:R-:W-:Y:S01]  /*a870*/  IMAD.MOV R14, RZ, RZ, -R14 ;  /* 0x000000ffff0e7224 */ /* 0x000fe200078e0a0e */
[----:B------:R-:W-:Y:S01]  /*a880*/  LOP3.LUT R4, R13, R28, RZ, 0xc0, !PT ;  /* 0x0000001c0d047212 */ /* 0x000fe200078ec0ff */
[----:B------:R-:W-:Y:S01]  /*a890*/  IMAD.MOV.U32 R8, RZ, RZ, R12 ;  /* 0x000000ffff087224 */ /* 0x000fe200078e000c */
[----:B------:R-:W-:Y:S01]  /*a8a0*/  LOP3.LUT R10, R10, R7, RZ, 0xc0, !PT ;  /* 0x000000070a0a7212 */ /* 0x000fe200078ec0ff */
[----:B------:R-:W-:Y:S02]  /*a8b0*/  IMAD.MOV R6, RZ, RZ, -R5 ;  /* 0x000000ffff067224 */ /* 0x000fe400078e0a05 */
[----:B------:R-:W-:-:S04]  /*a8c0*/  IMAD R4, R22, R5, R4 ;  /* 0x0000000516047224 */ /* 0x000fc800078e0204 */
[----:B------:R-:W-:Y:S02]  /*a8d0*/  @P0 IMAD R23, R20, R14, R3 ;  /* 0x0000000e14170224 */ /* 0x000fe400078e0203 */
[----:B0-----:R-:W-:Y:S02]  /*a8e0*/  IMAD R3, R6, R27, R15 ;  /* 0x0000001b06037224 */ /* 0x001fe400078e020f */
[----:B------:R-:W-:Y:S02]  /*a8f0*/  IMAD R7, R4, R29, R23 ;  /* 0x0000001d04077224 */ /* 0x000fe400078e0217 */
[----:B------:R-:W-:Y:S02]  /*a900*/  IMAD R4, R3, R21, R10 ;  /* 0x0000001503047224 */ /* 0x000fe400078e020a */
[----:B------:R-:W-:-:S03]  /*a910*/  IMAD.MOV.U32 R6, RZ, RZ, 0x1 ;  /* 0x00000001ff067424 */ /* 0x000fc600078e00ff */
[----:B------:R-:W-:Y:S02]  /*a920*/  SEL R9, R4, R7, !P0 ;  /* 0x0000000704097207 */ /* 0x000fe40004000000 */
[----:B------:R-:W-:-:S07]  /*a930*/  SEL R7, R7, R4, !P0 ;  /* 0x0000000407077207 */ /* 0x000fce0004000000 */
.L_x_287:
[----:B------:R-:W-:-:S08]  /*a940*/  NOP ;  /* 0x0000000000007918 */ /* 0x000fd00000000000 */
[----:B------:R-:W0:-:S00]  /*a950*/  USETMAXREG.DEALLOC.CTAPOOL 0x28 ;  /* 0x00000028000079c8 */ /* 0x000e0000080e0500 */
[----:B0-----:R-:W-:-:S13]  /*a960*/  ISETP.NE.AND P0, PT, R0, RZ, PT ;  /* 0x000000ff0000720c */ /* 0x001fda0003f05270 */
[----:B------:R-:W-:Y:S05]  /*a970*/  @P0 EXIT ;  /* 0x000000000000094d */ /* 0x000fea0003800000 */
[----:B------:R-:W-:Y:S01]  /*a980*/  LOP3.LUT P0, RZ, R6, 0xff, RZ, 0xc0, !PT ;  /* 0x000000ff06ff7812 */ /* 0x000fe2000780c0ff */
[----:B------:R-:W-:Y:S02]  /*a990*/  IMAD.MOV.U32 R0, RZ, RZ, 0x1 ;  /* 0x00000001ff007424 */ /* 0x000fe400078e00ff */
[----:B------:R-:W-:-:S10]  /*a9a0*/  IMAD.MOV.U32 R12, RZ, RZ, RZ ;  /* 0x000000ffff0c7224 */ /* 0x000fd400078e00ff */
[----:B------:R-:W-:Y:S05]  /*a9b0*/  @!P0 BRA `(.L_x_290) ;  /* 0x0000000c00608947 */ /* 0x000fea0003800000 */
[----:B------:R-:W0:Y:S01]  /*a9c0*/  LDC R0, c[0x0][0x28c] ;  /* 0x0000a300ff007b82 */ /* 0x000e220000000800 */
[----:B------:R-:W-:Y:S01]  /*a9d0*/  ULDC UR5, c[0x0][0x658] ;  /* 0x0001960000057ab9 */ /* 0x000fe20000000800 */
[----:B------:R-:W-:Y:S01]  /*a9e0*/  UMOV UR7, 0xffffffff ;  /* 0xffffffff00077882 */ /* 0x000fe20000000000 */
[----:B------:R-:W-:Y:S01]  /*a9f0*/  ULDC UR6, c[0x0][0xc] ;  /* 0x0000030000067ab9 */ /* 0x000fe20000000800 */
[----:B------:R-:W-:Y:S01]  /*aa00*/  USHF.L.U32 UR9, UR7, UR5, URZ ;  /* 0x0000000507097299 */ /* 0x000fe2000800063f */
[C---:B------:R-:W-:Y:S01]  /*aa10*/  LOP3.LUT P2, RZ, R18.reuse, 0x7f, RZ, 0xc0, !PT ;  /* 0x0000007f12ff7812 */ /* 0x040fe2000784c0ff */
[----:B------:R-:W-:Y:S01]  /*aa20*/  UMOV UR8, 0x1 ;  /* 0x0000000100087882 */ /* 0x000fe20000000000 */
[----:B------:R-:W-:Y:S01]  /*aa30*/  ULDC UR7, c[0x0][0x10] ;  /* 0x0000040000077ab9 */ /* 0x000fe20000000800 */
[----:B------:R-:W-:Y:S01]  /*aa40*/  LOP3.LUT P0, RZ, R18, 0x1f, RZ, 0xc0, !PT ;  /* 0x0000001f12ff7812 */ /* 0x000fe2000780c0ff */
[----:B------:R-:W-:Y:S01]  /*aa50*/  UIMAD.WIDE.U32 UR6, UR6, UR7, URZ ;  /* 0x00000007060672a5 */ /* 0x000fe2000f8e003f */
[----:B------:R-:W-:Y:S01]  /*aa60*/  BSSY B0, `(.L_x_290) ;  /* 0x00000cd000007945 */ /* 0x000fe20003800000 */
[----:B------:R-:W-:Y:S01]  /*aa70*/  USHF.L.U32 UR5, UR8, UR5, URZ ;  /* 0x0000000508057299 */ /* 0x000fe2000800063f */
[----:B------:R-:W-:Y:S01]  /*aa80*/  IMAD.MOV.U32 R13, RZ, RZ, 0x1 ;  /* 0x00000001ff0d7424 */ /* 0x000fe200078e00ff */
[----:B------:R-:W-:Y:S01]  /*aa90*/  LOP3.LUT R11, R19, 0x2, RZ, 0xfc, !PT ;  /* 0x00000002130b7812 */ /* 0x000fe200078efcff */
[----:B------:R-:W-:Y:S01]  /*aaa0*/  ULDC UR8, c[0x0][0x14] ;  /* 0x0000050000087ab9 */ /* 0x000fe20000000800 */
[----:B------:R-:W-:Y:S01]  /*aab0*/  PLOP3.LUT P0, PT, P0, P2, PT, 0x8a, 0x0 ;  /* 0x000000000000781c */ /* 0x000fe20000705172 */
[----:B------:R-:W-:Y:S01]  /*aac0*/  UIMAD.WIDE.U32 UR30, UR6, UR8, URZ ;  /* 0x00000008061e72a5 */ /* 0x000fe2000f8e003f */
[----:B------:R-:W-:Y:S01]  /*aad0*/  IMAD.MOV.U32 R12, RZ, RZ, RZ ;  /* 0x000000ffff0c7224 */ /* 0x000fe200078e00ff */
[----:B------:R-:W-:Y:S01]  /*aae0*/  UIMAD UR7, UR7, UR8, URZ ;  /* 0x00000008070772a4 */ /* 0x000fe2000f8e023f */
[----:B------:R-:W-:Y:S01]  /*aaf0*/  ULDC UR4, c[0x0][0x600] ;  /* 0x0001800000047ab9 */ /* 0x000fe20000000800 */
[----:B------:R-:W-:-:S02]  /*ab00*/  ULOP3.LUT UR6, URZ, UR9, URZ, 0x33, !UPT ;  /* 0x000000093f067292 */ /* 0x000fc4000f8e333f */
[----:B------:R-:W-:Y:S01]  /*ab10*/  UIADD3 UR4, UR4, -0x1, URZ ;  /* 0xffffffff04047890 */ /* 0x000fe2000fffe03f */
[----:B0-----:R-:W-:Y:S01]  /*ab20*/  VIADD R0, R0, 0x3f ;  /* 0x0000003f00007836 */ /* 0x001fe20000000000 */
[----:B------:R-:W-:Y:S01]  /*ab30*/  UIADD3 UR7, UR31, UR7, URZ ;  /* 0x000000071f077290 */ /* 0x000fe2000fffe03f */
[----:B------:R-:W-:-:S03]  /*ab40*/  ULDC.64 UR38, c[0x0][0x198] ;  /* 0x0000660000267ab9 */ /* 0x000fc60000000a00 */
[----:B------:R-:W-:-:S04]  /*ab50*/  SHF.R.S32.HI R3, RZ, 0x1f, R0 ;  /* 0x0000001fff037819 */ /* 0x000fc80000011400 */
[----:B------:R-:W-:Y:S01]  /*ab60*/  LEA.HI R3, R3, R0, RZ, 0x6 ;  /* 0x0000000003037211 */ /* 0x000fe200078f30ff */
[----:B------:R-:W-:-:S03]  /*ab70*/  IMAD.MOV.U32 R0, RZ, RZ, 0x1 ;  /* 0x00000001ff007424 */ /* 0x000fc600078e00ff */
[----:B------:R-:W-:-:S05]  /*ab80*/  SHF.R.S32.HI R3, RZ, 0x6, R3 ;  /* 0x00000006ff037819 */ /* 0x000fca0000011403 */
[----:B------:R-:W-:-:S07]  /*ab90*/  VIADD R10, R3, 0x1 ;  /* 0x00000001030a7836 */ /* 0x000fce0000000000 */
.L_x_302:
[----:B------:R-:W-:-:S03]  /*aba0*/  UMOV UR8, 0xffffffff ;  /* 0xffffffff00087882 */ /* 0x000fc60000000000 */
[----:B------:R-:W-:Y:S05]  /*abb0*/  BRA.DIV UR8, `(.L_x_291) ;  /* 0x0000000e08a87947 */ /* 0x000fea000b800000 */
[----:B------:R-:W-:-:S13]  /*abc0*/  ELECT P6, URZ, PT ;  /* 0x00000000003f782f */ /* 0x000fda00038c0000 */
.L_x_312:
[----:B------:R-:W0:Y:S01]  /*abd0*/  LDC R4, c[0x0][0x28c] ;  /* 0x0000a300ff047b82 */ /* 0x000e220000000800 */
[----:B------:R-:W-:Y:S01]  /*abe0*/  BSSY B1, `(.L_x_292) ;  /* 0x0000043000017945 */ /* 0x000fe20003800000 */
[----:B0-----:R-:W-:-:S13]  /*abf0*/  ISETP.LT.OR P6, PT, R4, 0x1, !P6 ;  /* 0x000000010400780c */ /* 0x001fda00077c1670 */
[----:B------:R-:W-:Y:S05]  /*ac00*/  @P6 BRA `(.L_x_293) ;  /* 0x0000000400006947 */ /* 0x000fea0003800000 */
[----:B------:R-:W-:Y:S02]  /*ac10*/  IMAD.SHL.U32 R15, R7, 0x80, RZ ;  /* 0x00000080070f7824 */ /* 0x000fe400078e00ff */
[----:B------:R-:W-:Y:S02]  /*ac20*/  IMAD.SHL.U32 R18, R9, 0x100, RZ ;  /* 0x0000010009127824 */ /* 0x000fe400078e00ff */
[----:B------:R-:W-:Y:S02]  /*ac30*/  IMAD.MOV.U32 R20, RZ, RZ, RZ ;  /* 0x000000ffff147224 */ /* 0x000fe400078e00ff */
[----:B------:R-:W-:Y:S02]  /*ac40*/  IMAD.MOV.U32 R4, RZ, RZ, R10 ;  /* 0x000000ffff047224 */ /* 0x000fe400078e000a */
[----:B------:R-:W-:Y:S02]  /*ac50*/  IMAD.MOV.U32 R5, RZ, RZ, R0 ;  /* 0x000000ffff057224 */ /* 0x000fe400078e0000 */
[----:B------:R-:W-:-:S07]  /*ac60*/  IMAD.MOV.U32 R6, RZ, RZ, R12 ;  /* 0x000000ffff067224 */ /* 0x000fce00078e000c */
.L_x_297:
[----:B------:R-:W0:Y:S01]  /*ac70*/  S2R R14, SR_CgaCtaId ;  /* 0x00000000000e7919 */ /* 0x000e220000008800 */
[----:B------:R-:W-:Y:S01]  /*ac80*/  MOV R7, 0x400 ;  /* 0x0000040000077802 */ /* 0x000fe20000000f00 */
[----:B------:R-:W1:Y:S03]  /*ac90*/  @!P2 LDC R9, c[0x0][0x500] ;  /* 0x00014000ff09ab82 */ /* 0x000e660000000800 */
[----:B0-----:R-:W-:Y:S02]  /*aca0*/  LEA R21, R14, R7, 0x18 ;  /* 0x000000070e157211 */ /* 0x001fe400078ec0ff */
[----:B------:R-:W-:-:S03]  /*acb0*/  SHF.L.U32 R7, R5, 0x1f, RZ ;  /* 0x0000001f05077819 */ /* 0x000fc600000006ff */
[----:B------:R-:W-:-:S04]  /*acc0*/  IMAD R14, R6, 0x8, R21 ;  /* 0x00000008060e7824 */ /* 0x000fc800078e0215 */
[----:B------:R-:W0:Y:S02]  /*acd0*/  SYNCS.PHASECHK.TRANS64.TRYWAIT P1, [R14+URZ+0x18], R7 ;  /* 0x000018070e0075a7 */ /* 0x000e24000802017f */
[----:B01----:R-:W-:Y:S05]  /*ace0*/  @!P1 BRA `(.L_x_294) ;  /* 0x0000000c007c9947 */ /* 0x003fea0003800000 */
.L_x_313:
[----:B0-----:R-:W-:Y:S01]  /*acf0*/  PRMT R7, R11, 0x9910, RZ ;  /* 0x000099100b077816 */ /* 0x001fe200000000ff */
[----:B------:R0:W-:Y:S03]  /*ad00*/  @!P2 SYNCS.ARRIVE.TRANS64 RZ, [R14+URZ], R9 ;  /* 0x000000090effa9a7 */ /* 0x0001e6000800003f */
[----:B------:R-:W-:-:S13]  /*ad10*/  ISETP.NE.AND P1, PT, R7, 0x2, PT ;  /* 0x000000020700780c */ /* 0x000fda0003f25270 */
[----:B0-----:R-:W-:Y:S05]  /*ad20*/  @P1 BRA `(.L_x_295) ;  /* 0x0000000000041947 */ /* 0x001fea0003800000 */
[----:B------:R-:W-:Y:S01]  /*ad30*/  BPT.TRAP 0x1 ;  /* 0x000000040000795c */ /* 0x000fe20000300000 */
.L_x_295:
[----:B------:R-:W-:Y:S05]  /*ad40*/  @P0 BRA `(.L_x_296) ;  /* 0x0000000000040947 */ /* 0x000fea0003800000 */
[----:B------:R-:W-:Y:S01]  /*ad50*/  BPT.TRAP 0x1 ;  /* 0x000000040000795c */ /* 0x000fe20000300000 */
.L_x_296:
[--C-:B------:R-:W-:Y:S01]  /*ad60*/  IMAD R7, R6, 0x8000, R21.reuse ;  /* 0x0000800006077824 */ /* 0x100fe200078e0215 */
[----:B------:R-:W-:Y:S01]  /*ad70*/  R2UR UR34, R20 ;  /* 0x00000000142272ca */ /* 0x000fe200000e0000 */
[----:B------:R-:W-:Y:S01]  /*ad80*/  IMAD R21, R6, 0x10000, R21 ;  /* 0x0001000006157824 */ /* 0x000fe200078e0215 */
[----:B------:R-:W-:Y:S01]  /*ad90*/  R2UR UR33, R14 ;  /* 0x000000000e2172ca */ /* 0x000fe200000e0000 */
[----:B------:R-:W-:Y:S01]  /*ada0*/  VIADD R4, R4, 0xffffffff ;  /* 0xffffffff04047836 */ /* 0x000fe20000000000 */
[----:B------:R-:W-:Y:S01]  /*adb0*/  R2UR UR24, R7 ;  /* 0x00000000071872ca */ /* 0x000fe200000e0000 */
[----:B------:R-:W-:Y:S01]  /*adc0*/  UIADD3 UR14, UP0, UR38, 0xf0, URZ ;  /* 0x000000f0260e7890 */ /* 0x000fe2000ff1e03f */
[----:B------:R-:W-:Y:S01]  /*add0*/  R2UR UR8, R21 ;  /* 0x00000000150872ca */ /* 0x000fe200000e0000 */
[----:B------:R-:W-:Y:S01]  /*ade0*/  UIADD3 UR40, UP1, UR38, 0x1f0, URZ ;  /* 0x000001f026287890 */ /* 0x000fe2000ff3e03f */
[----:B------:R-:W-:Y:S01]  /*adf0*/  R2UR UR36, R8 ;  /* 0x00000000082472ca */ /* 0x000fe200000e0000 */
[----:B------:R-:W-:Y:S01]  /*ae00*/  UIADD3.X UR15, URZ, UR39, URZ, UP0, !UPT ;  /* 0x000000273f0f7290 */ /* 0x000fe200087fe43f */
[----:B------:R-:W-:Y:S01]  /*ae10*/  R2UR UR35, R15 ;  /* 0x000000000f2372ca */ /* 0x000fe200000e0000 */
[----:B------:R-:W-:Y:S01]  /*ae20*/  UIADD3.X UR41, URZ, UR39, URZ, UP1, !UPT ;  /* 0x000000273f297290 */ /* 0x000fe20008ffe43f */
[----:B------:R-:W-:Y:S01]  /*ae30*/  R2UR UR19, R18 ;  /* 0x00000000121372ca */ /* 0x000fe200000e0000 */
[----:B------:R-:W-:Y:S01]  /*ae40*/  UIADD3 UR26, UR34, 0x20, URZ ;  /* 0x00000020221a7890 */ /* 0x000fe2000fffe03f */
[----:B------:R-:W-:Y:S01]  /*ae50*/  ISETP.GT.AND P3, PT, R4, 0x1, PT ;  /* 0x000000010400780c */ /* 0x000fe20003f64270 */
[----:B------:R-:W-:Y:S01]  /*ae60*/  VIADD R6, R6, 0x1 ;  /* 0x0000000106067836 */ /* 0x000fe20000000000 */
[----:B------:R-:W-:Y:S01]  /*ae70*/  UMOV UR22, 0x0 ;  /* 0x0000000000167882 */ /* 0x000fe20000000000 */
[----:B------:R-:W-:Y:S01]  /*ae80*/  UIADD3 UR32, UR24, 0x100, URZ ;  /* 0x0000010018207890 */ /* 0x000fe2000fffe03f */
[----:B------:R-:W-:Y:S01]  /*ae90*/  VIADD R20, R20, 0x40 ;  /* 0x0000004014147836 */ /* 0x000fe20000000000 */
[----:B------:R-:W-:Y:S01]  /*aea0*/  UIADD3 UR24, UR24, 0x4100, URZ ;  /* 0x0000410018187890 */ /* 0x000fe2000fffe03f */
[----:B------:R-:W-:Y:S01]  /*aeb0*/  ISETP.NE.AND P1, PT, R6, 0x3, PT ;  /* 0x000000030600780c */ /* 0x000fe20003f25270 */
[----:B------:R-:W-:-:S02]  /*aec0*/  UIADD3 UR16, UR8, 0x18100, URZ ;  /* 0x0001810008107890 */ /* 0x000fc4000fffe03f */
[----:B------:R-:W-:Y:S01]  /*aed0*/  UIADD3 UR8, UR8, 0x20100, URZ ;  /* 0x0002010008087890 */ /* 0x000fe2000fffe03f */
[----:B------:R-:W-:Y:S01]  /*aee0*/  SEL R14, RZ, 0x1, P1 ;  /* 0x00000001ff0e7807 */ /* 0x000fe20000800000 */
[----:B------:R-:W-:Y:S01]  /*aef0*/  UMOV UR23, 0x10000000 ;  /* 0x1000000000177882 */ /* 0x000fe20000000000 */
[----:B------:R-:W-:Y:S01]  /*af00*/  UMOV UR25, UR33 ;  /* 0x0000002100197c82 */ /* 0x000fe20008000000 */
[----:B------:R-:W-:Y:S01]  /*af10*/  UMOV UR28, UR36 ;  /* 0x00000024001c7c82 */ /* 0x000fe20008000000 */
[----:B------:R-:W-:Y:S01]  /*af20*/  UMOV UR27, UR35 ;  /* 0x00000023001b7c82 */ /* 0x000fe20008000000 */
[----:B------:R-:W-:Y:S01]  /*af30*/  UMOV UR17, UR33 ;  /* 0x0000002100117c82 */ /* 0x000fe20008000000 */
[----:B------:R-:W-:Y:S01]  /*af40*/  UMOV UR18, UR34 ;  /* 0x0000002200127c82 */ /* 0x000fe20008000000 */
[----:B------:R-:W-:Y:S01]  /*af50*/  UMOV UR20, UR36 ;  /* 0x0000002400147c82 */ /* 0x000fe20008000000 */
[----:B------:R0:W-:Y:S01]  /*af60*/  UTMALDG.3D [UR32], [UR14], desc[UR22] ;  /* 0x000016200e0075b4 */ /* 0x0001e20008011000 */
[----:B------:R-:W-:Y:S01]  /*af70*/  UMOV UR9, UR33 ;  /* 0x0000002100097c82 */ /* 0x000fe20008000000 */
[----:B------:R-:W-:Y:S01]  /*af80*/  UMOV UR11, UR19 ;  /* 0x00000013000b7c82 */ /* 0x000fe20008000000 */
[----:B------:R-:W-:Y:S01]  /*af90*/  UMOV UR12, UR36 ;  /* 0x00000024000c7c82 */ /* 0x000fe20008000000 */
[----:B------:R-:W-:Y:S01]  /*afa0*/  UMOV UR10, UR26 ;  /* 0x0000001a000a7c82 */ /* 0x000fe20008000000 */
[----:B------:R-:W-:-:S02]  /*afb0*/  LOP3.LUT R5, R5, R14, RZ, 0x3c, !PT ;  /* 0x0000000e05057212 */ /* 0x000fc400078e3cff */
[----:B------:R-:W-:Y:S01]  /*afc0*/  SEL R6, R6, RZ, P1 ;  /* 0x000000ff06067207 */ /* 0x000fe20000800000 */
[----:B------:R0:W-:Y:S01]  /*afd0*/  UTMALDG.3D [UR24], [UR14], desc[UR22] ;  /* 0x000016180e0075b4 */ /* 0x0001e20008011000 */
[----:B------:R0:W-:Y:S01]  /*afe0*/  UTMALDG.3D [UR16], [UR40], desc[UR22] ;  /* 0x00001610280075b4 */ /* 0x0001e20008011000 */
[----:B------:R0:W-:Y:S02]  /*aff0*/  UTMALDG.3D [UR8], [UR40], desc[UR22] ;  /* 0x00001608280075b4 */ /* 0x0001e40008011000 */
[----:B0-----:R-:W-:Y:S05]  /*b000*/  @P3 BRA `(.L_x_297) ;  /* 0xfffffffc00183947 */ /* 0x001fea000383ffff */
.L_x_293:
[----:B------:R-:W-:Y:S05]  /*b010*/  BSYNC B1 ;  /* 0x0000000000017941 */ /* 0x000fea0003800000 */
.L_x_292:
[----:B------:R-:W-:Y:S01]  /*b020*/  LOP3.LUT P3, RZ, R13, 0xff, RZ, 0xc0, !PT ;  /* 0x000000ff0dff7812 */ /* 0x000fe2000786c0ff */
[----:B------:R-:W-:Y:S01]  /*b030*/  IMAD.IADD R12, R3, 0x1, R12 ;  /* 0x00000001030c7824 */ /* 0x000fe200078e020c */
[----:B------:R-:W-:Y:S01]  /*b040*/  IADD3 R16, P4, R16, UR30, RZ ;  /* 0x0000001e10107c10 */ /* 0x000fe2000ff9e0ff */
[----:B------:R-:W-:Y:S01]  /*b050*/  ULDC.64 UR8, c[0x0][0x650] ;  /* 0x0001940000087ab9 */ /* 0x000fe20000000a00 */
[----:B------:R-:W-:Y:S01]  /*b060*/  BSSY B1, `(.L_x_298) ;  /* 0x000006a000017945 */ /* 0x000fe20003800000 */
[----:B------:R-:W-:Y:S01]  /*b070*/  IMAD.MOV.U32 R9, RZ, RZ, -0x1 ;  /* 0xffffffffff097424 */ /* 0x000fe200078e00ff */
[----:B------:R-:W-:Y:S01]  /*b080*/  ISETP.GT.U32.AND P1, PT, R12, 0x2, PT ;  /* 0x000000020c00780c */ /* 0x000fe20003f24070 */
[----:B------:R-:W-:Y:S01]  /*b090*/  IMAD.MOV.U32 R8, RZ, RZ, -0x1 ;  /* 0xffffffffff087424 */ /* 0x000fe200078e00ff */
[----:B------:R-:W-:Y:S02]  /*b0a0*/  IADD3.X R17, R17, UR7, RZ, P4, !PT ;  /* 0x0000000711117c10 */ /* 0x000fe4000a7fe4ff */
[----:B------:R-:W-:-:S02]  /*b0b0*/  ISETP.LT.U32.AND P1, PT, R3, 0x3, P1 ;  /* 0x000000030300780c */ /* 0x000fc40000f21070 */
[----:B------:R-:W-:Y:S01]  /*b0c0*/  PRMT R13, RZ, 0x7610, R13 ;  /* 0x00007610ff0d7816 */ /* 0x000fe2000000000d */
[----:B------:R-:W0:Y:S01]  /*b0d0*/  @P3 S2R R5, SR_CgaCtaId ;  /* 0x0000000000053919 */ /* 0x000e220000008800 */
[----:B------:R-:W-:-:S04]  /*b0e0*/  @P3 MOV R4, 0x400 ;  /* 0x0000040000043802 */ /* 0x000fc80000000f00 */
[----:B0-----:R-:W-:Y:S01]  /*b0f0*/  @P3 LEA R6, R5, R4, 0x18 ;  /* 0x0000000405063211 */ /* 0x001fe200078ec0ff */
[----:B------:R-:W-:-:S03]  /*b100*/  IMAD.WIDE.U32 R4, R12, -0x55555555, RZ ;  /* 0xaaaaaaab0c047825 */ /* 0x000fc600078e00ff */
[----:B------:R0:W-:Y:S01]  /*b110*/  @P3 SYNCS.ARRIVE.TRANS64.A1T0 RZ, [R6+URZ+0x48], RZ ;  /* 0x000048ff06ff39a7 */ /* 0x0001e2000810003f */
[----:B------:R-:W-:Y:S02]  /*b120*/  ISETP.GE.U32.AND P3, PT, R3, 0x3, PT ;  /* 0x000000030300780c */ /* 0x000fe40003f66070 */
[----:B------:R-:W-:Y:S02]  /*b130*/  SHF.R.U32.HI R7, RZ, 0x1, R5 ;  /* 0x00000001ff077819 */ /* 0x000fe40000011605 */
[----:B------:R-:W-:Y:S02]  /*b140*/  SEL R5, RZ, 0x1, !P1 ;  /* 0x00000001ff057807 */ /* 0x000fe40004800000 */
[----:B------:R-:W-:Y:S01]  /*b150*/  ISETP.GE.U32.AND P1, PT, R16, UR8, PT ;  /* 0x0000000810007c0c */ /* 0x000fe2000bf26070 */
[----:B------:R-:W-:Y:S01]  /*b160*/  IMAD R12, R7, -0x3, R12 ;  /* 0xfffffffd070c7824 */ /* 0x000fe200078e020c */
[----:B------:R-:W-:Y:S02]  /*b170*/  LOP3.LUT R0, R0, R5, RZ, 0x3c, !PT ;  /* 0x0000000500007212 */ /* 0x000fe400078e3cff */
[----:B------:R-:W-:-:S02]  /*b180*/  ISETP.GE.U32.AND.EX P1, PT, R17, UR9, PT, P1 ;  /* 0x0000000911007c0c */ /* 0x000fc4000bf26110 */
[----:B------:R-:W-:Y:S02]  /*b190*/  PRMT R4, RZ, 0x7610, R4 ;  /* 0x00007610ff047816 */ /* 0x000fe40000000004 */
[----:B------:R-:W-:Y:S01]  /*b1a0*/  @P3 LOP3.LUT R0, R0, 0x1, R7, 0x78, !PT ;  /* 0x0000000100003812 */ /* 0x000fe200078e7807 */
[----:B------:R-:W-:-:S08]  /*b1b0*/  IMAD.MOV.U32 R7, RZ, RZ, -0x1 ;  /* 0xffffffffff077424 */ /* 0x000fd000078e00ff */
[----:B0-----:R-:W-:Y:S05]  /*b1c0*/  @P1 BRA `(.L_x_299) ;  /* 0x00000004004c1947 */ /* 0x001fea0003800000 */
[----:B------:R-:W-:Y:S01]  /*b1d0*/  ULDC.64 UR8, c[0x0][0x628] ;  /* 0x00018a0000087ab9 */ /* 0x000fe20000000a00 */
[----:B------:R-:W0:Y:S01]  /*b1e0*/  S2R R15, SR_CTAID.X ;  /* 0x00000000000f7919 */ /* 0x000e220000002500 */
[----:B------:R-:W-:Y:S01]  /*b1f0*/  ISETP.NE.U32.AND P1, PT, RZ, UR8, PT ;  /* 0x00000008ff007c0c */ /* 0x000fe2000bf25070 */
[----:B------:R-:W-:Y:S01]  /*b200*/  ULDC UR11, c[0x0][0x630] ;  /* 0x00018c00000b7ab9 */ /* 0x000fe20000000800 */
[----:B------:R-:W-:Y:S01]  /*b210*/  IMAD.MOV.U32 R4, RZ, RZ, R16 ;  /* 0x000000ffff047224 */ /* 0x000fe200078e0010 */
[----:B------:R-:W1:Y:S01]  /*b220*/  S2R R14, SR_CTAID.Y ;  /* 0x00000000000e7919 */ /* 0x000e620000002600 */
[----:B------:R-:W-:Y:S01]  /*b230*/  ISETP.NE.AND.EX P1, PT, RZ, UR9, PT, P1 ;  /* 0x00000009ff007c0c */ /* 0x000fe2000bf25310 */
[----:B------:R-:W-:-:S12]  /*b240*/  IMAD.MOV.U32 R5, RZ, RZ, R17 ;  /* 0x000000ffff057224 */ /* 0x000fd800078e0011 */
[----:B------:R-:W-:Y:S05]  /*b250*/  @!P1 BRA `(.L_x_300) ;  /* 0x0000000000289947 */ /* 0x000fea0003800000 */
[----:B------:R-:W-:Y:S02]  /*b260*/  ULDC UR10, c[0x0][0x634] ;  /* 0x00018d00000a7ab9 */ /* 0x000fe40000000800 */
[----:B------:R-:W-:-:S05]  /*b270*/  IADD3 R9, P1, R16, UR10, RZ ;  /* 0x0000000a10097c10 */ /* 0x000fca000ff3e0ff */
[----:B------:R-:W-:-:S04]  /*b280*/  IMAD.X R21, RZ, RZ, R17, P1 ;  /* 0x000000ffff157224 */ /* 0x000fc800008e0611 */
[----:B------:R-:W-:-:S04]  /*b290*/  IMAD.WIDE.U32 R6, R21, UR8, RZ ;  /* 0x0000000815067c25 */ /* 0x000fc8000f8e00ff */
[----:B------:R-:W-:-:S04]  /*b2a0*/  IMAD.WIDE.U32 R6, P1, R9, UR9, R6 ;  /* 0x0000000909067c25 */ /* 0x000fc8000f820006 */
[----:B------:R-:W-:-:S04]  /*b2b0*/  IMAD.WIDE.U32 R8, R9, UR8, RZ ;  /* 0x0000000809087c25 */ /* 0x000fc8000f8e00ff */
[----:B------:R-:W-:Y:S01]  /*b2c0*/  IMAD.X R5, RZ, RZ, RZ, P1 ;  /* 0x000000ffff057224 */ /* 0x000fe200008e06ff */
[----:B------:R-:W-:Y:S01]  /*b2d0*/  IADD3 RZ, P1, R9, R6, RZ ;  /* 0x0000000609ff7210 */ /* 0x000fe20007f3e0ff */
[----:B------:R-:W-:-:S04]  /*b2e0*/  IMAD.MOV.U32 R4, RZ, RZ, R7 ;  /* 0x000000ffff047224 */ /* 0x000fc800078e0007 */
[----:B------:R-:W-:-:S08]  /*b2f0*/  IMAD.WIDE.U32.X R4, R21, UR9, R4, P1 ;  /* 0x0000000915047c25 */ /* 0x000fd000088e0404 */
.L_x_300:
[--C-:B------:R-:W-:Y:S01]  /*b300*/  SHF.R.U64 R8, R4, UR11, R5.reuse ;  /* 0x0000000b04087c19 */ /* 0x100fe20008001205 */
[----:B------:R-:W-:Y:S01]  /*b310*/  ULDC.64 UR8, c[0x0][0x620] ;  /* 0x0001880000087ab9 */ /* 0x000fe20000000a00 */
[----:B------:R-:W-:Y:S01]  /*b320*/  SHF.R.U32.HI R4, RZ, UR11, R5 ;  /* 0x0000000bff047c19 */ /* 0x000fe20008011605 */
[----:B------:R-:W2:Y:S01]  /*b330*/  LDC R24, c[0x0][0x144] ;  /* 0x00005100ff187b82 */ /* 0x000ea20000000800 */
[----:B------:R-:W-:Y:S01]  /*b340*/  IADD3 R7, P1, RZ, -R8, RZ ;  /* 0x80000008ff077210 */ /* 0x000fe20007f3e0ff */
[----:B------:R-:W-:Y:S01]  /*b350*/  ULDC.64 UR12, c[0x0][0x640] ;  /* 0x00019000000c7ab9 */ /* 0x000fe20000000a00 */
[----:B0-----:R-:W-:Y:S01]  /*b360*/  I2FP.F32.U32 R9, R15 ;  /* 0x0000000f00097245 */ /* 0x001fe20000201000 */
[----:B------:R-:W-:Y:S02]  /*b370*/  ULDC UR10, c[0x0][0x608] ;  /* 0x00018200000a7ab9 */ /* 0x000fe40000000800 */
[----:B------:R-:W-:Y:S01]  /*b380*/  IMAD.X R4, RZ, RZ, ~R4, P1 ;  /* 0x000000ffff047224 */ /* 0x000fe200008e0e04 */
[----:B------:R-:W-:Y:S01]  /*b390*/  ISETP.NE.U32.AND P1, PT, RZ, UR12, PT ;  /* 0x0000000cff007c0c */ /* 0x000fe2000bf25070 */
[----:B------:R-:W0:Y:S02]  /*b3a0*/  LDC R21, c[0x0][0x148] ;  /* 0x00005200ff157b82 */ /* 0x000e240000000800 */
[----:B------:R-:W-:Y:S01]  /*b3b0*/  IMAD R6, R4, UR8, RZ ;  /* 0x0000000804067c24 */ /* 0x000fe2000f8e02ff */
[----:B------:R-:W-:Y:S01]  /*b3c0*/  ISETP.NE.AND.EX P1, PT, RZ, UR13, PT, P1 ;  /* 0x0000000dff007c0c */ /* 0x000fe2000bf25310 */
[----:B------:R-:W-:Y:S01]  /*b3d0*/  IMAD.WIDE.U32 R4, R7, UR8, R16 ;  /* 0x0000000807047c25 */ /* 0x000fe2000f8e0010 */
[----:B------:R-:W-:-:S03]  /*b3e0*/  ULDC UR8, c[0x0][0x150] ;  /* 0x0000540000087ab9 */ /* 0x000fc60000000800 */
[----:B------:R-:W-:Y:S02]  /*b3f0*/  IMAD R7, R7, UR9, R6 ;  /* 0x0000000907077c24 */ /* 0x000fe4000f8e0206 */
[----:B------:R-:W-:Y:S01]  /*b400*/  FMUL R6, R9, UR8 ;  /* 0x0000000809067c20 */ /* 0x000fe20008400000 */
[----:B------:R-:W-:Y:S01]  /*b410*/  ULDC UR8, c[0x0][0x618] ;  /* 0x0001860000087ab9 */ /* 0x000fe20000000800 */
[----:B------:R-:W-:Y:S01]  /*b420*/  ULDC UR9, c[0x0][0x154] ;  /* 0x0000550000097ab9 */ /* 0x000fe20000000800 */
[----:B------:R-:W-:-:S03]  /*b430*/  IMAD.IADD R5, R5, 0x1, R7 ;  /* 0x0000000105057824 */ /* 0x000fc600078e0207 */
[----:B------:R-:W3:Y:S02]  /*b440*/  F2I.U32.TRUNC.NTZ R6, R6 ;  /* 0x0000000600067305 */ /* 0x000ee4000020f000 */
[----:B------:R-:W-:Y:S02]  /*b450*/  SHF.R.U64 R9, R4, UR8, R5 ;  /* 0x0000000804097c19 */ /* 0x000fe40008001205 */
[----:B-1----:R-:W-:-:S05]  /*b460*/  I2FP.F32.U32 R4, R14 ;  /* 0x0000000e00047245 */ /* 0x002fca0000201000 */
[----:B------:R-:W-:Y:S01]  /*b470*/  FMUL R22, R4, UR9 ;  /* 0x0000000904167c20 */ /* 0x000fe20008400000 */
[----:B------:R-:W-:Y:S01]  /*b480*/  SHF.R.U32.HI R4, RZ, UR8, R5 ;  /* 0x00000008ff047c19 */ /* 0x000fe20008011605 */
[----:B------:R-:W-:-:S03]  /*b490*/  ULDC UR8, c[0x0][0x658] ;  /* 0x0001960000087ab9 */ /* 0x000fc60000000800 */
[--C-:B------:R-:W-:Y:S01]  /*b4a0*/  SHF.R.U64 R20, R9, UR10, R4.reuse ;  /* 0x0000000a09147c19 */ /* 0x100fe20008001204 */
[----:B------:R-:W1:Y:S01]  /*b4b0*/  F2I.U32.TRUNC.NTZ R22, R22 ;  /* 0x0000001600167305 */ /* 0x000e62000020f000 */
[----:B------:R-:W-:Y:S01]  /*b4c0*/  SHF.R.U32.HI R5, RZ, UR10, R4 ;  /* 0x0000000aff057c19 */ /* 0x000fe20008011604 */
[----:B---3--:R-:W-:-:S03]  /*b4d0*/  IMAD.MOV R6, RZ, RZ, -R6 ;  /* 0x000000ffff067224 */ /* 0x008fc600078e0a06 */
[----:B------:R-:W-:Y:S01]  /*b4e0*/  SHF.R.U64 R18, R20, UR8, R5 ;  /* 0x0000000814127c19 */ /* 0x000fe20008001205 */
[----:B--2---:R-:W-:Y:S01]  /*b4f0*/  IMAD R15, R24, R6, R15 ;  /* 0x00000006180f7224 */ /* 0x004fe200078e020f */
[----:B------:R-:W-:-:S03]  /*b500*/  SHF.R.U32.HI R23, RZ, UR8, R5 ;  /* 0x00000008ff177c19 */ /* 0x000fc60008011605 */
[----:B------:R-:W-:Y:S02]  /*b510*/  IMAD.MOV.U32 R4, RZ, RZ, R18 ;  /* 0x000000ffff047224 */ /* 0x000fe400078e0012 */
[----:B------:R-:W-:Y:S01]  /*b520*/  IMAD.MOV.U32 R5, RZ, RZ, R23 ;  /* 0x000000ffff057224 */ /* 0x000fe200078e0017 */
[----:B-1----:R-:W-:Y:S06]  /*b530*/  @!P1 BRA `(.L_x_301) ;  /* 0x0000000000289947 */ /* 0x002fec0003800000 */
[----:B------:R-:W-:Y:S02]  /*b540*/  ULDC UR8, c[0x0][0x64c] ;  /* 0x0001930000087ab9 */ /* 0x000fe40000000800 */
[----:B------:R-:W-:-:S05]  /*b550*/  IADD3 R5, P1, R18, UR8, RZ ;  /* 0x0000000812057c10 */ /* 0x000fca000ff3e0ff */
[----:B------:R-:W-:-:S04]  /*b560*/  IMAD.X R23, RZ, RZ, R23, P1 ;  /* 0x000000ffff177224 */ /* 0x000fc800008e0617 */
[----:B------:R-:W-:-:S04]  /*b570*/  IMAD.WIDE.U32 R6, R23, UR12, RZ ;  /* 0x0000000c17067c25 */ /* 0x000fc8000f8e00ff */
[----:B------:R-:W-:-:S04]  /*b580*/  IMAD.WIDE.U32 R6, P1, R5, UR13, R6 ;  /* 0x0000000d05067c25 */ /* 0x000fc8000f820006 */
[----:B------:R-:W-:-:S04]  /*b590*/  IMAD.WIDE.U32 R4, R5, UR12, RZ ;  /* 0x0000000c05047c25 */ /* 0x000fc8000f8e00ff */
[----:B------:R-:W-:Y:S01]  /*b5a0*/  IMAD.MOV.U32 R4, RZ, RZ, R7 ;  /* 0x000000ffff047224 */ /* 0x000fe200078e0007 */
[----:B------:R-:W-:Y:S01]  /*b5b0*/  IADD3 RZ, P3, R5, R6, RZ ;  /* 0x0000000605ff7210 */ /* 0x000fe20007f7e0ff */
[----:B------:R-:W-:-:S04]  /*b5c0*/  IMAD.X R5, RZ, RZ, RZ, P1 ;  /* 0x000000ffff057224 */ /* 0x000fc800008e06ff */
[----:B------:R-:W-:-:S08]  /*b5d0*/  IMAD.WIDE.U32.X R4, R23, UR13, R4, P3 ;  /* 0x0000000d17047c25 */ /* 0x000fd000098e0404 */
.L_x_301:
[----:B------:R-:W-:Y:S01]  /*b5e0*/  ISETP.NE.AND P1, PT, R2, 0x1, PT ;  /* 0x000000010200780c */ /* 0x000fe20003f25270 */
[----:B------:R-:W-:Y:S01]  /*b5f0*/  ULDC UR8, c[0x0][0x648] ;  /* 0x0001920000087ab9 */ /* 0x000fe20000000800 */
[----:B------:R-:W-:Y:S01]  /*b600*/  LOP3.LUT R20, R20, UR6, RZ, 0xc0, !PT ;  /* 0x0000000614147c12 */ /* 0x000fe2000f8ec0ff */
[----:B------:R-:W-:Y:S01]  /*b610*/  IMAD.MOV R22, RZ, RZ, -R22 ;  /* 0x000000ffff167224 */ /* 0x000fe200078e0a16 */
[----:B------:R-:W-:Y:S01]  /*b620*/  SHF.R.U64 R5, R4, UR8, R5 ;  /* 0x0000000804057c19 */ /* 0x000fe20008001205 */
[----:B------:R-:W-:Y:S01]  /*b630*/  ULDC UR8, c[0x0][0x638] ;  /* 0x00018e0000087ab9 */ /* 0x000fe20000000800 */
[----:B------:R-:W-:Y:S01]  /*b640*/  LOP3.LUT R9, R9, UR4, RZ, 0xc0, !PT ;  /* 0x0000000409097c12 */ /* 0x000fe2000f8ec0ff */
[----:B------:R-:W-:Y:S01]  /*b650*/  ULDC UR9, c[0x0][0x610] ;  /* 0x0001840000097ab9 */ /* 0x000fe20000000800 */
[----:B------:R-:W-:Y:S02]  /*b660*/  IMAD.MOV.U32 R4, RZ, RZ, 0x1 ;  /* 0x00000001ff047424 */ /* 0x000fe400078e00ff */
[----:B------:R-:W-:-:S02]  /*b670*/  IMAD.MOV R7, RZ, RZ, -R5 ;  /* 0x000000ffff077224 */ /* 0x000fc400078e0a05 */
[----:B------:R-:W-:Y:S02]  /*b680*/  IMAD R20, R5, UR5, R20 ;  /* 0x0000000505147c24 */ /* 0x000fe4000f8e0214 */
[----:B0-----:R-:W-:Y:S02]  /*b690*/  @P1 IMAD R15, R21, R22, R14 ;  /* 0x00000016150f1224 */ /* 0x001fe400078e020e */
[----:B------:R-:W-:Y:S01]  /*b6a0*/  IMAD R18, R7, UR8, R18 ;  /* 0x0000000807127c24 */ /* 0x000fe2000f8e0212 */
[----:B------:R-:W-:Y:S01]  /*b6b0*/  ULDC UR8, c[0x0][0x600] ;  /* 0x0001800000087ab9 */ /* 0x000fe20000000800 */
[----:B------:R-:W-:Y:S02]  /*b6c0*/  IMAD R15, R20, UR9, R15 ;  /* 0x00000009140f7c24 */ /* 0x000fe4000f8e020f */
[----:B------:R-:W-:-:S05]  /*b6d0*/  IMAD R18, R18, UR8, R9 ;  /* 0x0000000812127c24 */ /* 0x000fca000f8e0209 */
[----:B------:R-:W-:Y:S02]  /*b6e0*/  SEL R9, R18, R15, !P1 ;  /* 0x0000000f12097207 */ /* 0x000fe40004800000 */
[----:B------:R-:W-:-:S07]  /*b6f0*/  SEL R7, R15, R18, !P1 ;  /* 0x000000120f077207 */ /* 0x000fce0004800000 */
.L_x_299:
[----:B------:R-:W-:Y:S05]  /*b700*/  BSYNC B1 ;  /* 0x0000000000017941 */ /* 0x000fea0003800000 */
.L_x_298:
[----:B------:R-:W-:-:S13]  /*b710*/  LOP3.LUT P1, RZ, R4, 0xff, RZ, 0xc0, !PT ;  /* 0x000000ff04ff7812 */ /* 0x000fda000782c0ff */
[----:B------:R-:W-:Y:S05]  /*b720*/  @P1 BRA `(.L_x_302) ;  /* 0xfffffff4001c1947 */ /* 0x000fea000383ffff */
[----:B------:R-:W-:Y:S05]  /*b730*/  BSYNC B0 ;  /* 0x0000000000007941 */ /* 0x000fea0003800000 */
.L_x_290:
[----:B------:R-:W-:-:S03]  /*b740*/  UMOV UR8, 0xffffffff ;  /* 0xffffffff00087882 */ /* 0x000fc60000000000 */
[----:B------:R-:W-:Y:S05]  /*b750*/  BRA.DIV UR8, `(.L_x_303) ;  /* 0x0000000208f47947 */ /* 0x000fea000b800000 */
[----:B------:R-:W-:-:S13]  /*b760*/  ELECT P6, URZ, PT ;  /* 0x00000000003f782f */ /* 0x000fda00038c0000 */
.L_x_316:
[----:B------:R-:W-:Y:S04]  /*b770*/  BSSY B0, `(.L_x_304) ;  /* 0x0000022000007945 */ /* 0x000fe80003800000 */
[----:B------:R-:W-:Y:S05]  /*b780*/  @!P6 BRA `(.L_x_305) ;  /* 0x000000000080e947 */ /* 0x000fea0003800000 */
[----:B------:R-:W-:-:S04]  /*b790*/  LOP3.LUT R19, R19, 0x2, RZ, 0xfc, !PT ;  /* 0x0000000213137812 */ /* 0x000fc800078efcff */
[----:B------:R-:W-:-:S13]  /*b7a0*/  ISETP.NE.AND P0, PT, R19, 0x3, PT ;  /* 0x000000031300780c */ /* 0x000fda0003f05270 */
[----:B------:R-:W-:Y:S05]  /*b7b0*/  @!P0 BRA `(.L_x_306) ;  /* 0x0000000000048947 */ /* 0x000fea0003800000 */
[----:B------:R-:W-:Y:S01]  /*b7c0*/  BPT.TRAP 0x1 ;  /* 0x000000040000795c */ /* 0x000fe20000300000 */
.L_x_306:
[----:B------:R-:W0:Y:S01]  /*b7d0*/  S2R R3, SR_CgaCtaId ;  /* 0x0000000000037919 */ /* 0x000e220000008800 */
[----:B------:R-:W-:-:S04]  /*b7e0*/  MOV R2, 0x400 ;  /* 0x0000040000027802 */ /* 0x000fc80000000f00 */
[----:B0-----:R-:W-:Y:S02]  /*b7f0*/  LEA R3, R3, R2, 0x18 ;  /* 0x0000000203037211 */ /* 0x001fe400078ec0ff */
[----:B------:R-:W-:-:S03]  /*b800*/  SHF.L.U32 R2, R0, 0x1f, RZ ;  /* 0x0000001f00027819 */ /* 0x000fc600000006ff */
[----:B------:R-:W-:-:S04]  /*b810*/  VIADD R3, R3, 0x18 ;  /* 0x0000001803037836 */ /* 0x000fc80000000000 */
[C---:B------:R-:W-:Y:S02]  /*b820*/  IMAD R7, R12.reuse, 0x8, R3 ;  /* 0x000000080c077824 */ /* 0x040fe400078e0203 */
[----:B------:R-:W-:Y:S02]  /*b830*/  VIADD R12, R12, 0x1 ;  /* 0x000000010c0c7836 */ /* 0x000fe40000000000 */
[----:B------:R-:W0:Y:S03]  /*b840*/  SYNCS.PHASECHK.TRANS64.TRYWAIT P0, [R7+URZ], R2 ;  /* 0x00000002070075a7 */ /* 0x000e26000800017f */
[----:B------:R-:W-:-:S04]  /*b850*/  ISETP.NE.AND P1, PT, R12, 0x3, PT ;  /* 0x000000030c00780c */ /* 0x000fc80003f25270 */
[----:B------:R-:W-:Y:S02]  /*b860*/  SEL R5, RZ, 0x1, P1 ;  /* 0x00000001ff057807 */ /* 0x000fe40000800000 */
[----:B------:R-:W-:Y:S02]  /*b870*/  SEL R12, R12, RZ, P1 ;  /* 0x000000ff0c0c7207 */ /* 0x000fe40000800000 */
[----:B------:R-:W-:-:S03]  /*b880*/  LOP3.LUT R5, R0, R5, RZ, 0x3c, !PT ;  /* 0x0000000500057212 */ /* 0x000fc600078e3cff */
[----:B------:R-:W-:Y:S01]  /*b890*/  IMAD R9, R12, 0x8, R3 ;  /* 0x000000080c097824 */ /* 0x000fe200078e0203 */
[----:B------:R-:W-:Y:S01]  /*b8a0*/  SHF.L.U32 R4, R5, 0x1f, RZ ;  /* 0x0000001f05047819 */ /* 0x000fe200000006ff */
[----:B0-----:R-:W-:Y:S06]  /*b8b0*/  @!P0 BRA `(.L_x_307) ;  /* 0x0000000000bc8947 */ /* 0x001fec0003800000 */
.L_x_317:
[----:B------:R-:W1:Y:S01]  /*b8c0*/  SYNCS.PHASECHK.TRANS64.TRYWAIT P0, [R9+URZ], R4 ;  /* 0x00000004090075a7 */ /* 0x000e62000800017f */
[----:B------:R-:W-:-:S05]  /*b8d0*/  VIADD R0, R12, 0x1 ;  /* 0x000000010c007836 */ /* 0x000fca0000000000 */
[----:B------:R-:W-:-:S04]  /*b8e0*/  ISETP.NE.AND P1, PT, R0, 0x3, PT ;  /* 0x000000030000780c */ /* 0x000fc80003f25270 */
[----:B0-----:R-:W-:Y:S02]  /*b8f0*/  SEL R2, RZ, 0x1, P1 ;  /* 0x00000001ff027807 */ /* 0x001fe40000800000 */
[----:B------:R-:W-:Y:S02]  /*b900*/  SEL R0, R0, RZ, P1 ;  /* 0x000000ff00007207 */ /* 0x000fe40000800000 */
[----:B------:R-:W-:Y:S01]  /*b910*/  LOP3.LUT R2, R5, R2, RZ, 0x3c, !PT ;  /* 0x0000000205027212 */ /* 0x000fe200078e3cff */
[----:B-1----:R-:W-:Y:S06]  /*b920*/  @!P0 BRA `(.L_x_308) ;  /* 0x0000000000b48947 */ /* 0x002fec0003800000 */
.L_x_318:
[----:B------:R-:W-:Y:S01]  /*b930*/  IMAD R3, R0, 0x8, R3 ;  /* 0x0000000800037824 */ /* 0x000fe200078e0203 */
[----:B------:R-:W-:-:S07]  /*b940*/  SHF.L.U32 R0, R2, 0x1f, RZ ;  /* 0x0000001f02007819 */ /* 0x000fce00000006ff */
.L_x_309:
[----:B-1----:R1:W2:Y:S02]  /*b950*/  SYNCS.PHASECHK.TRANS64.TRYWAIT P0, [R3+URZ], R0 ;  /* 0x00000000030075a7 */ /* 0x0022a4000800017f */
[----:B--2---:R-:W-:Y:S05]  /*b960*/  @!P0 NANOSLEEP.SYNCS 0x989680 ;  /* 0x009896800000895d */ /* 0x004fea0003900000 */
[----:B------:R-:W2:Y:S02]  /*b970*/  @!P0 SYNCS.PHASECHK.TRANS64 P0, [R3+URZ], R0 ;  /* 0x00000000030085a7 */ /* 0x000ea4000800007f */
[----:B--2---:R-:W-:Y:S05]  /*b980*/  @!P0 BRA `(.L_x_309) ;  /* 0xfffffffc00f08947 */ /* 0x004fea000383ffff */
.L_x_305:
[----:B------:R-:W-:Y:S05]  /*b990*/  BSYNC B0 ;  /* 0x0000000000007941 */ /* 0x000fea0003800000 */
.L_x_304:
[----:B------:R-:W-:Y:S05]  /*b9a0*/  EXIT ;  /* 0x000000000000794d */ /* 0x000fea0003800000 */
.L_x_17:
[----:B---3--:R3:W4:Y:S02]  /*b9b0*/  SYNCS.PHASECHK.TRANS64.TRYWAIT P1, [R3+URZ], R0 ;  /* 0x00000000030075a7 */ /* 0x008724000802017f */
[----:B----4-:R-:W-:Y:S05]  /*b9c0*/  @!P1 NANOSLEEP.SYNCS 0x989680 ;  /* 0x009896800000995d */ /* 0x010fea0003900000 */
[----:B------:R-:W4:Y:S02]  /*b9d0*/  @!P1 SYNCS.PHASECHK.TRANS64 P1, [R3+URZ], R0 ;  /* 0x00000000030095a7 */ /* 0x000f24000802007f */
[----:B----4-:R-:W-:Y:S05]  /*b9e0*/  @!P1 BRA `(.L_x_17) ;  /* 0xfffffffc00f09947 */ /* 0x010fea000383ffff */
[----:B------:R-:W-:Y:S05]  /*b9f0*/  BRA `(.L_x_16) ;  /* 0xffffff5400fc7947 */ /* 0x000fea000383ffff */
.L_x_22:
[----:B-1----:R-:W-:-:S04]  /*ba00*/  IMAD.U32 R4, RZ, RZ, UR9 ;  /* 0x00000009ff047e24 */ /* 0x002fc8000f8e00ff */
[----:B------:R1:W2:Y:S03]  /*ba10*/  SYNCS.PHASECHK.TRANS64.TRYWAIT P1, [R4+URZ], R3 ;  /* 0x00000003040075a7 */ /* 0x0002a6000802017f */
[----:B--2---:R-:W-:Y:S05]  /*ba20*/  @!P1 NANOSLEEP.SYNCS 0x989680 ;  /* 0x009896800000995d */ /* 0x004fea0003900000 */
[----:B------:R-:W2:Y:S02]  /*ba30*/  @!P1 SYNCS.PHASECHK.TRANS64 P1, [R4+URZ], R3 ;  /* 0x00000003040095a7 */ /* 0x000ea4000802007f */
[----:B--2---:R-:W-:Y:S05]  /*ba40*/  @!P1 BRA `(.L_x_22) ;  /* 0xfffffffc00ec9947 */ /* 0x004fea000383ffff */
[----:B------:R-:W-:Y:S05]  /*ba50*/  BRA `(.L_x_21) ;  /* 0xffffff5c00687947 */ /* 0x000fea000383ffff */
.L_x_291:
[----:B------:R-:W-:Y:S01]  /*ba60*/  BSSY B1, `(.L_x_310) ;  /* 0x0000006000017945 */ /* 0x000fe20003800000 */
[----:B------:R-:W-:-:S07]  /*ba70*/  IMAD.MOV.U32 R15, RZ, RZ, -0x1 ;  /* 0xffffffffff0f7424 */ /* 0x000fce00078e00ff */
[----:B------:R-:W-:Y:S05]  /*ba80*/  WARPSYNC.COLLECTIVE R15, `(.L_x_311) ;  /* 0x000000000f0c7348 */ /* 0x000fea0003c00000 */
[----:B------:R-:W-:Y:S02]  /*ba90*/  ELECT P6, UR62, PT ;  /* 0x00000000003e782f */ /* 0x000fe400038c0000 */
[----:B------:R-:W-:Y:S01]  /*baa0*/  MOV R14, UR62 ;  /* 0x0000003e000e7c02 */ /* 0x000fe20008000f00 */
[----:B------:R-:W-:Y:S10]  /*bab0*/  ENDCOLLECTIVE ;  /* 0x000000000000791b */ /* 0x000ff40003800000 */
.L_x_311:
[----:B------:R-:W-:Y:S05]  /*bac0*/  BSYNC B1 ;  /* 0x0000000000017941 */ /* 0x000fea0003800000 */
.L_x_310:
[----:B------:R-:W-:Y:S05]  /*bad0*/  BRA `(.L_x_312) ;  /* 0xfffffff0003c7947 */ /* 0x000fea000383ffff */
.L_x_294:
[----:B0-----:R0:W1:Y:S02]  /*bae0*/  SYNCS.PHASECHK.TRANS64.TRYWAIT P1, [R14+URZ+0x18], R7 ;  /* 0x000018070e0075a7 */ /* 0x001064000802017f */
[----:B-1----:R-:W-:Y:S05]  /*baf0*/  @!P1 NANOSLEEP.SYNCS 0x989680 ;  /* 0x009896800000995d */ /* 0x002fea0003900000 */
[----:B------:R-:W1:Y:S02]  /*bb00*/  @!P1 SYNCS.PHASECHK.TRANS64 P1, [R14+URZ+0x18], R7 ;  /* 0x000018070e0095a7 */ /* 0x000e64000802007f */
[----:B-1----:R-:W-:Y:S05]  /*bb10*/  @!P1 BRA `(.L_x_294) ;  /* 0xfffffffc00f09947 */ /* 0x002fea000383ffff */
[----:B------:R-:W-:Y:S05]  /*bb20*/  BRA `(.L_x_313) ;  /* 0xfffffff000707947 */ /* 0x000fea000383ffff */
.L_x_303:
[----:B------:R-:W-:Y:S01]  /*bb30*/  BSSY B0, `(.L_x_314) ;  /* 0x0000006000007945 */ /* 0x000fe20003800000 */
[----:B------:R-:W-:-:S07]  /*bb40*/  IMAD.MOV.U32 R15, RZ, RZ, -0x1 ;  /* 0xffffffffff0f7424 */ /* 0x000fce00078e00ff */
[----:B------:R-:W-:Y:S05]  /*bb50*/  WARPSYNC.COLLECTIVE R15, `(.L_x_315) ;  /* 0x000000000f0c7348 */ /* 0x000fea0003c00000 */
[----:B------:R-:W-:Y:S02]  /*bb60*/  ELECT P6, UR62, PT ;  /* 0x00000000003e782f */ /* 0x000fe400038c0000 */
[----:B------:R-:W-:Y:S01]  /*bb70*/  MOV R14, UR62 ;  /* 0x0000003e000e7c02 */ /* 0x000fe20008000f00 */
[----:B------:R-:W-:Y:S10]  /*bb80*/  ENDCOLLECTIVE ;  /* 0x000000000000791b */ /* 0x000ff40003800000 */
.L_x_315:
[----:B------:R-:W-:Y:S05]  /*bb90*/  BSYNC B0 ;  /* 0x0000000000007941 */ /* 0x000fea0003800000 */
.L_x_314:
[----:B------:R-:W-:Y:S05]  /*bba0*/  BRA `(.L_x_316) ;  /* 0xfffffff800f07947 */ /* 0x000fea000383ffff */
.L_x_307:
[----:B0-----:R0:W1:Y:S02]  /*bbb0*/  SYNCS.PHASECHK.TRANS64.TRYWAIT P0, [R7+URZ], R2 ;  /* 0x00000002070075a7 */ /* 0x001064000800017f */
[----:B-1----:R-:W-:Y:S05]  /*bbc0*/  @!P0 NANOSLEEP.SYNCS 0x989680 ;  /* 0x009896800000895d */ /* 0x002fea0003900000 */
[----:B------:R-:W1:Y:S02]  /*bbd0*/  @!P0 SYNCS.PHASECHK.TRANS64 P0, [R7+URZ], R2 ;  /* 0x00000002070085a7 */ /* 0x000e64000800007f */
[----:B-1----:R-:W-:Y:S05]  /*bbe0*/  @!P0 BRA `(.L_x_307) ;  /* 0xfffffffc00f08947 */ /* 0x002fea000383ffff */
[----:B------:R-:W-:Y:S05]  /*bbf0*/  BRA `(.L_x_317) ;  /* 0xfffffffc00307947 */ /* 0x000fea000383ffff */
.L_x_308:
[----:B0-----:R0:W1:Y:S02]  /*bc00*/  SYNCS.PHASECHK.TRANS64.TRYWAIT P0, [R9+URZ], R4 ;  /* 0x00000004090075a7 */ /* 0x001064000800017f */
[----:B-1----:R-:W-:Y:S05]  /*bc10*/  @!P0 NANOSLEEP.SYNCS 0x989680 ;  /* 0x009896800000895d */ /* 0x002fea0003900000 */
[----:B------:R-:W1:Y:S02]  /*bc20*/  @!P0 SYNCS.PHASECHK.TRANS64 P0, [R9+URZ], R4 ;  /* 0x00000004090085a7 */ /* 0x000e64000800007f */
[----:B-1----:R-:W-:Y:S05]  /*bc30*/  @!P0 BRA `(.L_x_308) ;  /* 0xfffffffc00f08947 */ /* 0x002fea000383ffff */
[----:B------:R-:W-:Y:S05]  /*bc40*/  BRA `(.L_x_318) ;  /* 0xfffffffc00387947 */ /* 0x000fea000383ffff */
.L_x_319:
[----:B------:R-:W-:-:S00]  /*bc50*/  BRA `(.L_x_319) ;  /* 0xfffffffc00fc7947 */ /* 0x000fc0000383ffff */
[----:B------:R-:W-:-:S00]  /*bc60*/  NOP ;  /* 0x0000000000007918 */ /* 0x000fc00000000000 */
        /* <DEDUP_REMOVED lines=9> */
.L_x_320:


//--------------------- .nv.global.init           --------------------------
	.section	.nv.global.init,"aw",@progbits
.nv.global.init:
	.type		$str$22,@object
	.size		$str$22,($str$23 - $str$22)
$str$22:
        /*0000*/ 	.byte	0x6b, 0x5f, 0x74, 0x69, 0x6c, 0x65, 0x5f, 0x63, 0x6f, 0x75, 0x6e, 0x74, 0x20, 0x3e, 0x3d, 0x20
        /*0010*/ 	.byte	0x31, 0x00
	.type		$str$23,@object
	.size		$str$23,(__unnamed_1 - $str$23)
$str$23:
        /*0012*/ 	.byte	0x2f, 0x74, 0x6d, 0x70, 0x2f, 0x63, 0x75, 0x74, 0x6c, 0x61, 0x73, 0x73, 0x5f, 0x73, 0x77, 0x65
        /*0022*/ 	.byte	0x65, 0x70, 0x5f, 0x73, 0x72, 0x63, 0x2f, 0x69, 0x6e, 0x63, 0x6c, 0x75, 0x64, 0x65, 0x2f, 0x63
        /*0032*/ 	.byte	0x75, 0x74, 0x6c, 0x61, 0x73, 0x73, 0x2f, 0x67, 0x65, 0x6d, 0x6d, 0x2f, 0x63, 0x6f, 0x6c, 0x6c
        /*0042*/ 	.byte	0x65, 0x63, 0x74, 0x69, 0x76, 0x65, 0x2f, 0x73, 0x6d, 0x39, 0x30, 0x5f, 0x6d, 0x6d, 0x61, 0x5f
        /*0052*/ 	.byte	0x74, 0x6d, 0x61, 0x5f, 0x67, 0x6d, 0x6d, 0x61, 0x5f, 0x73, 0x73, 0x5f, 0x77, 0x61, 0x72, 0x70
        /*0062*/ 	.byte	0x73, 0x70, 0x65, 0x63, 0x69, 0x61, 0x6c, 0x69, 0x7a, 0x65, 0x64, 0x2e, 0x68, 0x70, 0x70, 0x00
	.type		__unnamed_1,@object
	.size		__unnamed_1,(.L_0 - __unnamed_1)
__unnamed_1:
        /*0072*/ 	.byte	0x76, 0x6f, 0x69, 0x64, 0x20, 0x63, 0x75, 0x74, 0x6c, 0x61, 0x73, 0x73, 0x3a, 0x3a, 0x67, 0x65
        /* <DEDUP_REMOVED lines=177> */
.L_0:


//--------------------- .nv.shared._ZN7cutlass13device_kernelINS_4gemm6kernel13GemmUniversalIN4cute5tupleIJiiiiEEENS1_10collective13CollectiveMmaINS1_34MainloopSm90TmaGmmaWarpSpecializedILi3ENS5_IJNS4_1CILi1EEESB_SB_EEENS1_35KernelTmaWarpSpecializedCooperativeEEENS5_IJNSA_ILi128EEENSA_ILi256EEENSA_ILi64EEEEEENS_10tfloat32_tENS5_IJlSB_lEEESJ_SK_NS4_8TiledMMAINS4_8MMA_AtomIJNS4_4SM904GMMA30MMA_64x256x8_F32TF32TF32_SS_TNILNSO_7ScaleInE1ELSQ_1EEEEEENS4_6LayoutINS5_IJNSA_ILi2EEESB_SB_EEENS5_IJSB_NSA_ILi0EEESW_EEEEENS5_IJNS4_10UnderscoreESZ_SZ_EEEEENS4_13SM90_TMA_LOADENS4_14ComposedLayoutINS4_7SwizzleILi3ELi4ELi3EEENS4_18smem_ptr_flag_bitsILi32EEENST_INS5_IJNSA_ILi8EEENSA_ILi32EEEEEENS5_IJS19_SB_EEEEEEEvNS4_8identityES12_S1D_vS1E_EENS_8epilogue10collective6detail29Sm90TmaWarpSpecializedAdapterINS1H_15DefaultEpilogueISJ_SK_SK_NS1G_6thread17LinearCombinationISJ_Li1EffLNS1L_9ScaleType4KindE0ELNS_15FloatRoundStyleE2ESJ_EENS1_15EpilogueDefaultEEEEEvvEEEEvNT_6ParamsE --------------------------
	.section	.nv.shared._ZN7cutlass13device_kernelINS_4gemm6kernel13GemmUniversalIN4cute5tupleIJiiiiEEENS1_10collective13CollectiveMmaINS1_34MainloopSm90TmaGmmaWarpSpecializedILi3ENS5_IJNS4_1CILi1EEESB_SB_EEENS1_35KernelTmaWarpSpecializedCooperativeEEENS5_IJNSA_ILi128EEENSA_ILi256EEENSA_ILi64EEEEEENS_10tfloat32_tENS5_IJlSB_lEEESJ_SK_NS4_8TiledMMAINS4_8MMA_AtomIJNS4_4SM904GMMA30MMA_64x256x8_F32TF32TF32_SS_TNILNSO_7ScaleInE1ELSQ_1EEEEEENS4_6LayoutINS5_IJNSA_ILi2EEESB_SB_EEENS5_IJSB_NSA_ILi0EEESW_EEEEENS5_IJNS4_10UnderscoreESZ_SZ_EEEEENS4_13SM90_TMA_LOADENS4_14ComposedLayoutINS4_7SwizzleILi3ELi4ELi3EEENS4_18smem_ptr_flag_bitsILi32EEENST_INS5_IJNSA_ILi8EEENSA_ILi32EEEEEENS5_IJS19_SB_EEEEEEEvNS4_8identityES12_S1D_vS1E_EENS_8epilogue10collective6detail29Sm90TmaWarpSpecializedAdapterINS1H_15DefaultEpilogueISJ_SK_SK_NS1G_6thread17LinearCombinationISJ_Li1EffLNS1L_9ScaleType4KindE0ELNS_15FloatRoundStyleE2ESJ_EENS1_15EpilogueDefaultEEEEEvvEEEEvNT_6ParamsE,"aw",@nobits
	.sectionflags	@""
	.align	16
	.zero		1024


//--------------------- .nv.shared.reserved.0     --------------------------
	.section	.nv.shared.reserved.0,"aw",@nobits
	.weak		__nv_reservedSMEM_offset_0_alias
	.size		__nv_reservedSMEM_offset_0_alias, 0, 0
	.other		__nv_reservedSMEM_offset_0_alias,@"STO_CUDA_RESERVED_SHARED STV_DEFAULT"
__nv_reservedSMEM_offset_0_alias:
	.zero		0


//--------------------- .nv.global                --------------------------
	.section	.nv.global,"aw",@nobits
.nv.global:
	.type		_ZN40_INTERNAL_2b9b331c_4_k_cu_6d7ddae7_187024cute1_E,@object
	.size		_ZN40_INTERNAL_2b9b331c_4_k_cu_6d7ddae7_187024cute1_E,(_ZN40_INTERNAL_2b9b331c_4_k_cu_6d7ddae7_187024cuda3std3__45__cpo6cbeginE - _ZN40_INTERNAL_2b9b331c_4_k_cu_6d7ddae7_187024cute1_E)
_ZN40_INTERNAL_2b9b331c_4_k_cu_6d7ddae7_187024cute1_E:
	.zero		1
	.type		_ZN40_INTERNAL_2b9b331c_4_k_cu_6d7ddae7_187024cuda3std3__45__cpo6cbeginE,@object
	.size		_ZN40_INTERNAL_2b9b331c_4_k_cu_6d7ddae7_187024cuda3std3__45__cpo6cbeginE,(_ZN40_INTERNAL_2b9b331c_4_k_cu_6d7ddae7_187024cuda3std3__48in_placeE - _ZN40_INTERNAL_2b9b331c_4_k_cu_6d7ddae7_187024cuda3std3__45__cpo6cbeginE)
_ZN40_INTERNAL_2b9b331c_4_k_cu_6d7ddae7_187024cuda3std3__45__cpo6cbeginE:
	.zero		1
	.type		_ZN40_INTERNAL_2b9b331c_4_k_cu_6d7ddae7_187024cuda3std3__48in_placeE,@object
	.size		_ZN40_INTERNAL_2b9b331c_4_k_cu_6d7ddae7_187024cuda3std3__48in_placeE,(_ZN40_INTERNAL_2b9b331c_4_k_cu_6d7ddae7_187024cuda3std6ranges3__45__cpo9iter_moveE - _ZN40_INTERNAL_2b9b331c_4_k_cu_6d7ddae7_187024cuda3std3__48in_placeE)
_ZN40_INTERNAL_2b9b331c_4_k_cu_6d7ddae7_187024cuda3std3__48in_placeE:
	.zero		1
	.type		_ZN40_INTERNAL_2b9b331c_4_k_cu_6d7ddae7_187024cuda3std6ranges3__45__cpo9iter_moveE,@object
	.size		_ZN40_INTERNAL_2b9b331c_4_k_cu_6d7ddae7_187024cuda3std6ranges3__45__cpo9iter_moveE,(_ZN40_INTERNAL_2b9b331c_4_k_cu_6d7ddae7_187024cuda3std3__45__cpo5beginE - _ZN40_INTERNAL_2b9b331c_4_k_cu_6d7ddae7_187024cuda3std6ranges3__45__cpo9iter_moveE)
_ZN40_INTERNAL_2b9b331c_4_k_cu_6d7ddae7_187024cuda3std6ranges3__45__cpo9iter_moveE:
	.zero		1
	.type		_ZN40_INTERNAL_2b9b331c_4_k_cu_6d7ddae7_187024cuda3std3__45__cpo5beginE,@object
	.size		_ZN40_INTERNAL_2b9b331c_4_k_cu_6d7ddae7_187024cuda3std3__45__cpo5beginE,(_ZN40_INTERNAL_2b9b331c_4_k_cu_6d7ddae7_187024cuda3std3__442_GLOBAL__N__2b9b331c_4_k_cu_6d7ddae7_187026ignoreE - _ZN40_INTERNAL_2b9b331c_4_k_cu_6d7ddae7_187024cuda3std3__45__cpo5beginE)
_ZN40_INTERNAL_2b9b331c_4_k_cu_6d7ddae7_187024cuda3std3__45__cpo5beginE:
	.zero		1
	.type		_ZN40_INTERNAL_2b9b331c_4_k_cu_6d7ddae7_187024cuda3std3__442_GLOBAL__N__2b9b331c_4_k_cu_6d7ddae7_187026ignoreE,@object
	.size		_ZN40_INTERNAL_2b9b331c_4_k_cu_6d7ddae7_187024cuda3std3__442_GLOBAL__N__2b9b331c_4_k_cu_6d7ddae7_187026ignoreE,(_ZN40_INTERNAL_2b9b331c_4_k_cu_6d7ddae7_187024cute7productE - _ZN40_INTERNAL_2b9b331c_4_k_cu_6d7ddae7_187024cuda3std3__442_GLOBAL__N__2b9b331c_4_k_cu_6d7ddae7_187026ignoreE)
_ZN40_INTERNAL_2b9b331c_4_k_cu_6d7ddae7_187024cuda3std3__442_GLOBAL__N__2b9b331c_4_k_cu_6d7ddae7_187026ignoreE:
	.zero		1
	.type		_ZN40_INTERNAL_2b9b331c_4_k_cu_6d7ddae7_187024cute7productE,@object
	.size		_ZN40_INTERNAL_2b9b331c_4_k_cu_6d7ddae7_187024cute7productE,(_ZN40_INTERNAL_2b9b331c_4_k_cu_6d7ddae7_187024cuda3std3__45__cpo3endE - _ZN40_INTERNAL_2b9b331c_4_k_cu_6d7ddae7_187024cute7productE)
_ZN40_INTERNAL_2b9b331c_4_k_cu_6d7ddae7_187024cute7productE:
	.zero		1
	.type		_ZN40_INTERNAL_2b9b331c_4_k_cu_6d7ddae7_187024cuda3std3__45__cpo3endE,@object
	.size		_ZN40_INTERNAL_2b9b331c_4_k_cu_6d7ddae7_187024cuda3std3__45__cpo3endE,(_ZN40_INTERNAL_2b9b331c_4_k_cu_6d7ddae7_187024cuda3std3__419piecewise_constructE - _ZN40_INTERNAL_2b9b331c_4_k_cu_6d7ddae7_187024cuda3std3__45__cpo3endE)
_ZN40_INTERNAL_2b9b331c_4_k_cu_6d7ddae7_187024cuda3std3__45__cpo3endE:
	.zero		1
	.type		_ZN40_INTERNAL_2b9b331c_4_k_cu_6d7ddae7_187024cuda3std3__419piecewise_constructE,@object
	.size		_ZN40_INTERNAL_2b9b331c_4_k_cu_6d7ddae7_187024cuda3std3__419piecewise_constructE,(_ZN40_INTERNAL_2b9b331c_4_k_cu_6d7ddae7_187024cuda3std3__45__cpo4cendE - _ZN40_INTERNAL_2b9b331c_4_k_cu_6d7ddae7_187024cuda3std3__419piecewise_constructE)
_ZN40_INTERNAL_2b9b331c_4_k_cu_6d7ddae7_187024cuda3std3__419piecewise_constructE:
	.zero		1
	.type		_ZN40_INTERNAL_2b9b331c_4_k_cu_6d7ddae7_187024cuda3std3__45__cpo4cendE,@object
	.size		_ZN40_INTERNAL_2b9b331c_4_k_cu_6d7ddae7_187024cuda3std3__45__cpo4cendE,(_ZN40_INTERNAL_2b9b331c_4_k_cu_6d7ddae7_187024cuda3std6ranges3__45__cpo4swapE - _ZN40_INTERNAL_2b9b331c_4_k_cu_6d7ddae7_187024cuda3std3__45__cpo4cendE)
_ZN40_INTERNAL_2b9b331c_4_k_cu_6d7ddae7_187024cuda3std3__45__cpo4cendE:
	.zero		1
	.type		_ZN40_INTERNAL_2b9b331c_4_k_cu_6d7ddae7_187024cuda3std6ranges3__45__cpo4swapE,@object
	.size		_ZN40_INTERNAL_2b9b331c_4_k_cu_6d7ddae7_187024cuda3std6ranges3__45__cpo4swapE,(.L_8 - _ZN40_INTERNAL_2b9b331c_4_k_cu_6d7ddae7_187024cuda3std6ranges3__45__cpo4swapE)
_ZN40_INTERNAL_2b9b331c_4_k_cu_6d7ddae7_187024cuda3std6ranges3__45__cpo4swapE:
	.zero		1
.L_8:


//--------------------- .nv.constant0._ZN7cutlass13device_kernelINS_4gemm6kernel13GemmUniversalIN4cute5tupleIJiiiiEEENS1_10collective13CollectiveMmaINS1_34MainloopSm90TmaGmmaWarpSpecializedILi3ENS5_IJNS4_1CILi1EEESB_SB_EEENS1_35KernelTmaWarpSpecializedCooperativeEEENS5_IJNSA_ILi128EEENSA_ILi256EEENSA_ILi64EEEEEENS_10tfloat32_tENS5_IJlSB_lEEESJ_SK_NS4_8TiledMMAINS4_8MMA_AtomIJNS4_4SM904GMMA30MMA_64x256x8_F32TF32TF32_SS_TNILNSO_7ScaleInE1ELSQ_1EEEEEENS4_6LayoutINS5_IJNSA_ILi2EEESB_SB_EEENS5_IJSB_NSA_ILi0EEESW_EEEEENS5_IJNS4_10UnderscoreESZ_SZ_EEEEENS4_13SM90_TMA_LOADENS4_14ComposedLayoutINS4_7SwizzleILi3ELi4ELi3EEENS4_18smem_ptr_flag_bitsILi32EEENST_INS5_IJNSA_ILi8EEENSA_ILi32EEEEEENS5_IJS19_SB_EEEEEEEvNS4_8identityES12_S1D_vS1E_EENS_8epilogue10collective6detail29Sm90TmaWarpSpecializedAdapterINS1H_15DefaultEpilogueISJ_SK_SK_NS1G_6thread17LinearCombinationISJ_Li1EffLNS1L_9ScaleType4KindE0ELNS_15FloatRoundStyleE2ESJ_EENS1_15EpilogueDefaultEEEEEvvEEEEvNT_6ParamsE --------------------------
	.section	.nv.constant0._ZN7cutlass13device_kernelINS_4gemm6kernel13GemmUniversalIN4cute5tupleIJiiiiEEENS1_10collective13CollectiveMmaINS1_34MainloopSm90TmaGmmaWarpSpecializedILi3ENS5_IJNS4_1CILi1EEESB_SB_EEENS1_35KernelTmaWarpSpecializedCooperativeEEENS5_IJNSA_ILi128EEENSA_ILi256EEENSA_ILi64EEEEEENS_10tfloat32_tENS5_IJlSB_lEEESJ_SK_NS4_8TiledMMAINS4_8MMA_AtomIJNS4_4SM904GMMA30MMA_64x256x8_F32TF32TF32_SS_TNILNSO_7ScaleInE1ELSQ_1EEEEEENS4_6LayoutINS5_IJNSA_ILi2EEESB_SB_EEENS5_IJSB_NSA_ILi0EEESW_EEEEENS5_IJNS4_10UnderscoreESZ_SZ_EEEEENS4_13SM90_TMA_LOADENS4_14ComposedLayoutINS4_7SwizzleILi3ELi4ELi3EEENS4_18smem_ptr_flag_bitsILi32EEENST_INS5_IJNSA_ILi8EEENSA_ILi32EEEEEENS5_IJS19_SB_EEEEEEEvNS4_8identityES12_S1D_vS1E_EENS_8epilogue10collective6detail29Sm90TmaWarpSpecializedAdapterINS1H_15DefaultEpilogueISJ_SK_SK_NS1G_6thread17LinearCombinationISJ_Li1EffLNS1L_9ScaleType4KindE0ELNS_15FloatRoundStyleE2ESJ_EENS1_15EpilogueDefaultEEEEEvvEEEEvNT_6ParamsE,"a",@progbits
	.sectionflags	@""
	.align	4
.nv.constant0._ZN7cutlass13device_kernelINS_4gemm6kernel13GemmUniversalIN4cute5tupleIJiiiiEEENS1_10collective13CollectiveMmaINS1_34MainloopSm90TmaGmmaWarpSpecializedILi3ENS5_IJNS4_1CILi1EEESB_SB_EEENS1_35KernelTmaWarpSpecializedCooperativeEEENS5_IJNSA_ILi128EEENSA_ILi256EEENSA_ILi64EEEEEENS_10tfloat32_tENS5_IJlSB_lEEESJ_SK_NS4_8TiledMMAINS4_8MMA_AtomIJNS4_4SM904GMMA30MMA_64x256x8_F32TF32TF32_SS_TNILNSO_7ScaleInE1ELSQ_1EEEEEENS4_6LayoutINS5_IJNSA_ILi2EEESB_SB_EEENS5_IJSB_NSA_ILi0EEESW_EEEEENS5_IJNS4_10UnderscoreESZ_SZ_EEEEENS4_13SM90_TMA_LOADENS4_14ComposedLayoutINS4_7SwizzleILi3ELi4ELi3EEENS4_18smem_ptr_flag_bitsILi32EEENST_INS5_IJNSA_ILi8EEENSA_ILi32EEEEEENS5_IJS19_SB_EEEEEEEvNS4_8identityES12_S1D_vS1E_EENS_8epilogue10collective6detail29Sm90TmaWarpSpecializedAdapterINS1H_15DefaultEpilogueISJ_SK_SK_NS1G_6thread17LinearCombinationISJ_Li1EffLNS1L_9ScaleType4KindE0ELNS_15FloatRoundStyleE2ESJ_EENS1_15EpilogueDefaultEEEEEvvEEEEvNT_6ParamsE:
	.zero		1664


//--------------------- SYMBOLS --------------------------

	.type		.nv.reservedSmem.offset0,@object
	.size		.nv.reservedSmem.offset0,0x4
	.type		__assertfail,@function
